//
// Generated by NVIDIA NVVM Compiler
//
// Compiler Build ID: CL-36424714
// Cuda compilation tools, release 13.0, V13.0.88
// Based on NVVM 20.0.0
//

.version 9.0
.target sm_100
.address_size 64

	// .globl	_Z24naive_convolution_kernelPKfPfiiii
.const .align 4 .b8 d_mask[400];
// _ZZ24tiled_convolution_kernelPKfPfiiiiE4tile has been demoted
// _ZZ24cache_convolution_kernelPKfPfiiiiE4tile has been demoted

.visible .entry _Z24naive_convolution_kernelPKfPfiiii(
	.param .u64 .ptr .align 1 _Z24naive_convolution_kernelPKfPfiiii_param_0,
	.param .u64 .ptr .align 1 _Z24naive_convolution_kernelPKfPfiiii_param_1,
	.param .u32 _Z24naive_convolution_kernelPKfPfiiii_param_2,
	.param .u32 _Z24naive_convolution_kernelPKfPfiiii_param_3,
	.param .u32 _Z24naive_convolution_kernelPKfPfiiii_param_4,
	.param .u32 _Z24naive_convolution_kernelPKfPfiiii_param_5
)
{
	.reg .pred 	%p<95>;
	.reg .b32 	%r<71>;
	.reg .b32 	%f<99>;
	.reg .b64 	%rd<63>;

	ld.param.u64 	%rd7, [_Z24naive_convolution_kernelPKfPfiiii_param_0];
	ld.param.u64 	%rd6, [_Z24naive_convolution_kernelPKfPfiiii_param_1];
	ld.param.u32 	%r25, [_Z24naive_convolution_kernelPKfPfiiii_param_2];
	ld.param.u32 	%r26, [_Z24naive_convolution_kernelPKfPfiiii_param_3];
	ld.param.u32 	%r27, [_Z24naive_convolution_kernelPKfPfiiii_param_4];
	ld.param.u32 	%r28, [_Z24naive_convolution_kernelPKfPfiiii_param_5];
	cvta.to.global.u64 	%rd1, %rd7;
	mov.u32 	%r29, %ctaid.y;
	mov.u32 	%r30, %ntid.y;
	mov.u32 	%r31, %tid.y;
	mad.lo.s32 	%r1, %r29, %r30, %r31;
	mov.u32 	%r32, %ctaid.x;
	mov.u32 	%r33, %ntid.x;
	mov.u32 	%r34, %tid.x;
	mad.lo.s32 	%r2, %r32, %r33, %r34;
	setp.ge.s32 	%p2, %r1, %r25;
	setp.ge.s32 	%p3, %r2, %r26;
	or.pred  	%p4, %p2, %p3;
	@%p4 bra 	$L__BB0_45;
	shr.u32 	%r35, %r28, 31;
	add.s32 	%r36, %r28, %r35;
	shr.s32 	%r37, %r36, 1;
	sub.s32 	%r3, %r2, %r37;
	mov.f32 	%f77, 0f00000000;
	min.s32 	%r38, %r27, %r28;
	setp.lt.s32 	%p5, %r38, 1;
	@%p5 bra 	$L__BB0_44;
	and.b32  	%r4, %r28, 7;
	add.s32 	%r5, %r4, -1;
	and.b32  	%r6, %r28, 3;
	and.b32  	%r7, %r28, 2147483640;
	and.b32  	%r8, %r28, 1;
	shr.u32 	%r40, %r27, 31;
	add.s32 	%r41, %r27, %r40;
	shr.s32 	%r42, %r41, 1;
	sub.s32 	%r9, %r1, %r42;
	mov.f32 	%f77, 0f00000000;
	mov.b32 	%r66, 0;
	mov.u64 	%rd58, d_mask;
	cvt.s64.s32 	%rd44, %r3;
$L__BB0_3:
	setp.lt.u32 	%p6, %r28, 8;
	add.s32 	%r44, %r9, %r66;
	setp.gt.s32 	%p7, %r44, -1;
	setp.lt.s32 	%p8, %r44, %r25;
	and.pred  	%p1, %p7, %p8;
	mul.lo.s32 	%r11, %r44, %r26;
	mul.lo.s32 	%r12, %r66, %r28;
	mov.b32 	%r69, 0;
	@%p6 bra 	$L__BB0_22;
	mov.b32 	%r67, 0;
	cvt.s64.s32 	%rd15, %r11;
	cvt.u64.u32 	%rd19, %r12;
$L__BB0_5:
	.pragma "nounroll";
	add.s32 	%r14, %r3, %r67;
	setp.gt.s32 	%p9, %r14, -1;
	setp.lt.s32 	%p10, %r14, %r26;
	and.pred  	%p11, %p9, %p10;
	and.pred  	%p13, %p1, %p11;
	not.pred 	%p14, %p13;
	@%p14 bra 	$L__BB0_7;
	add.s32 	%r46, %r14, %r11;
	mul.wide.s32 	%rd8, %r46, 4;
	add.s64 	%rd9, %rd1, %rd8;
	ld.global.f32 	%f43, [%rd9];
	add.s32 	%r47, %r67, %r12;
	mul.wide.u32 	%rd10, %r47, 4;
	add.s64 	%rd12, %rd58, %rd10;
	ld.const.f32 	%f44, [%rd12];
	fma.rn.f32 	%f77, %f43, %f44, %f77;
$L__BB0_7:
	add.s32 	%r48, %r14, 1;
	setp.gt.s32 	%p15, %r48, -1;
	setp.lt.s32 	%p16, %r48, %r26;
	and.pred  	%p17, %p15, %p16;
	and.pred  	%p18, %p1, %p17;
	cvt.s64.s32 	%rd13, %r67;
	add.s64 	%rd16, %rd44, %rd13;
	add.s64 	%rd17, %rd16, %rd15;
	shl.b64 	%rd18, %rd17, 2;
	add.s64 	%rd2, %rd1, %rd18;
	add.s64 	%rd20, %rd13, %rd19;
	shl.b64 	%rd21, %rd20, 2;
	mov.u64 	%rd22, d_mask;
	add.s64 	%rd3, %rd22, %rd21;
	not.pred 	%p19, %p18;
	@%p19 bra 	$L__BB0_9;
	ld.global.f32 	%f45, [%rd2+4];
	ld.const.f32 	%f46, [%rd3+4];
	fma.rn.f32 	%f77, %f45, %f46, %f77;
$L__BB0_9:
	add.s32 	%r49, %r14, 2;
	setp.gt.s32 	%p20, %r49, -1;
	setp.lt.s32 	%p21, %r49, %r26;
	and.pred  	%p22, %p20, %p21;
	and.pred  	%p23, %p1, %p22;
	not.pred 	%p24, %p23;
	@%p24 bra 	$L__BB0_11;
	ld.global.f32 	%f47, [%rd2+8];
	ld.const.f32 	%f48, [%rd3+8];
	fma.rn.f32 	%f77, %f47, %f48, %f77;
$L__BB0_11:
	add.s32 	%r50, %r14, 3;
	setp.gt.s32 	%p25, %r50, -1;
	setp.lt.s32 	%p26, %r50, %r26;
	and.pred  	%p27, %p25, %p26;
	and.pred  	%p28, %p1, %p27;
	not.pred 	%p29, %p28;
	@%p29 bra 	$L__BB0_13;
	ld.global.f32 	%f49, [%rd2+12];
	ld.const.f32 	%f50, [%rd3+12];
	fma.rn.f32 	%f77, %f49, %f50, %f77;
$L__BB0_13:
	add.s32 	%r51, %r14, 4;
	setp.gt.s32 	%p30, %r51, -1;
	setp.lt.s32 	%p31, %r51, %r26;
	and.pred  	%p32, %p30, %p31;
	and.pred  	%p33, %p1, %p32;
	not.pred 	%p34, %p33;
	@%p34 bra 	$L__BB0_15;
	ld.global.f32 	%f51, [%rd2+16];
	ld.const.f32 	%f52, [%rd3+16];
	fma.rn.f32 	%f77, %f51, %f52, %f77;
$L__BB0_15:
	add.s32 	%r52, %r14, 5;
	setp.gt.s32 	%p35, %r52, -1;
	setp.lt.s32 	%p36, %r52, %r26;
	and.pred  	%p37, %p35, %p36;
	and.pred  	%p38, %p1, %p37;
	not.pred 	%p39, %p38;
	@%p39 bra 	$L__BB0_17;
	ld.global.f32 	%f53, [%rd2+20];
	ld.const.f32 	%f54, [%rd3+20];
	fma.rn.f32 	%f77, %f53, %f54, %f77;
$L__BB0_17:
	add.s32 	%r53, %r14, 6;
	setp.gt.s32 	%p40, %r53, -1;
	setp.lt.s32 	%p41, %r53, %r26;
	and.pred  	%p42, %p40, %p41;
	and.pred  	%p43, %p1, %p42;
	not.pred 	%p44, %p43;
	@%p44 bra 	$L__BB0_19;
	ld.global.f32 	%f55, [%rd2+24];
	ld.const.f32 	%f56, [%rd3+24];
	fma.rn.f32 	%f77, %f55, %f56, %f77;
$L__BB0_19:
	add.s32 	%r54, %r14, 7;
	setp.gt.s32 	%p45, %r54, -1;
	setp.lt.s32 	%p46, %r54, %r26;
	and.pred  	%p47, %p45, %p46;
	and.pred  	%p48, %p1, %p47;
	not.pred 	%p49, %p48;
	@%p49 bra 	$L__BB0_21;
	ld.global.f32 	%f57, [%rd2+28];
	ld.const.f32 	%f58, [%rd3+28];
	fma.rn.f32 	%f77, %f57, %f58, %f77;
$L__BB0_21:
	add.s32 	%r67, %r67, 8;
	setp.ne.s32 	%p50, %r67, %r7;
	mov.u32 	%r69, %r7;
	@%p50 bra 	$L__BB0_5;
$L__BB0_22:
	setp.eq.s32 	%p51, %r4, 0;
	@%p51 bra 	$L__BB0_43;
	setp.lt.u32 	%p52, %r5, 3;
	@%p52 bra 	$L__BB0_33;
	add.s32 	%r17, %r3, %r69;
	setp.gt.s32 	%p53, %r17, -1;
	setp.lt.s32 	%p54, %r17, %r26;
	and.pred  	%p55, %p53, %p54;
	and.pred  	%p57, %p1, %p55;
	not.pred 	%p58, %p57;
	@%p58 bra 	$L__BB0_26;
	add.s32 	%r55, %r17, %r11;
	mul.wide.s32 	%rd23, %r55, 4;
	add.s64 	%rd24, %rd1, %rd23;
	ld.global.f32 	%f60, [%rd24];
	add.s32 	%r56, %r69, %r12;
	mul.wide.u32 	%rd25, %r56, 4;
	add.s64 	%rd27, %rd58, %rd25;
	ld.const.f32 	%f61, [%rd27];
	fma.rn.f32 	%f77, %f60, %f61, %f77;
$L__BB0_26:
	add.s32 	%r57, %r17, 1;
	setp.gt.s32 	%p59, %r57, -1;
	setp.lt.s32 	%p60, %r57, %r26;
	and.pred  	%p61, %p59, %p60;
	and.pred  	%p62, %p1, %p61;
	cvt.u64.u32 	%rd28, %r69;
	cvt.s64.s32 	%rd30, %r11;
	add.s64 	%rd31, %rd44, %rd28;
	add.s64 	%rd32, %rd31, %rd30;
	shl.b64 	%rd33, %rd32, 2;
	add.s64 	%rd4, %rd1, %rd33;
	cvt.u64.u32 	%rd34, %r12;
	add.s64 	%rd35, %rd28, %rd34;
	shl.b64 	%rd36, %rd35, 2;
	add.s64 	%rd5, %rd58, %rd36;
	not.pred 	%p63, %p62;
	@%p63 bra 	$L__BB0_28;
	ld.global.f32 	%f62, [%rd4+4];
	ld.const.f32 	%f63, [%rd5+4];
	fma.rn.f32 	%f77, %f62, %f63, %f77;
$L__BB0_28:
	add.s32 	%r58, %r17, 2;
	setp.gt.s32 	%p64, %r58, -1;
	setp.lt.s32 	%p65, %r58, %r26;
	and.pred  	%p66, %p64, %p65;
	and.pred  	%p67, %p1, %p66;
	not.pred 	%p68, %p67;
	@%p68 bra 	$L__BB0_30;
	ld.global.f32 	%f64, [%rd4+8];
	ld.const.f32 	%f65, [%rd5+8];
	fma.rn.f32 	%f77, %f64, %f65, %f77;
$L__BB0_30:
	add.s32 	%r59, %r17, 3;
	setp.gt.s32 	%p69, %r59, -1;
	setp.lt.s32 	%p70, %r59, %r26;
	and.pred  	%p71, %p69, %p70;
	and.pred  	%p72, %p1, %p71;
	not.pred 	%p73, %p72;
	@%p73 bra 	$L__BB0_32;
	ld.global.f32 	%f66, [%rd4+12];
	ld.const.f32 	%f67, [%rd5+12];
	fma.rn.f32 	%f77, %f66, %f67, %f77;
$L__BB0_32:
	add.s32 	%r69, %r69, 4;
$L__BB0_33:
	setp.eq.s32 	%p74, %r6, 0;
	@%p74 bra 	$L__BB0_43;
	setp.eq.s32 	%p75, %r6, 1;
	@%p75 bra 	$L__BB0_40;
	add.s32 	%r20, %r3, %r69;
	setp.gt.s32 	%p76, %r20, -1;
	setp.lt.s32 	%p77, %r20, %r26;
	and.pred  	%p78, %p76, %p77;
	and.pred  	%p80, %p1, %p78;
	not.pred 	%p81, %p80;
	@%p81 bra 	$L__BB0_37;
	add.s32 	%r60, %r20, %r11;
	mul.wide.s32 	%rd38, %r60, 4;
	add.s64 	%rd39, %rd1, %rd38;
	ld.global.f32 	%f69, [%rd39];
	add.s32 	%r61, %r69, %r12;
	mul.wide.u32 	%rd40, %r61, 4;
	add.s64 	%rd42, %rd58, %rd40;
	ld.const.f32 	%f70, [%rd42];
	fma.rn.f32 	%f77, %f69, %f70, %f77;
$L__BB0_37:
	add.s32 	%r62, %r20, 1;
	setp.gt.s32 	%p82, %r62, -1;
	setp.lt.s32 	%p83, %r62, %r26;
	and.pred  	%p84, %p82, %p83;
	and.pred  	%p85, %p1, %p84;
	not.pred 	%p86, %p85;
	@%p86 bra 	$L__BB0_39;
	cvt.s64.s32 	%rd43, %r11;
	cvt.s64.s32 	%rd45, %r69;
	add.s64 	%rd46, %rd44, %rd45;
	add.s64 	%rd47, %rd46, %rd43;
	shl.b64 	%rd48, %rd47, 2;
	add.s64 	%rd49, %rd1, %rd48;
	ld.global.f32 	%f71, [%rd49+4];
	cvt.u64.u32 	%rd50, %r12;
	add.s64 	%rd51, %rd45, %rd50;
	shl.b64 	%rd52, %rd51, 2;
	add.s64 	%rd54, %rd58, %rd52;
	ld.const.f32 	%f72, [%rd54+4];
	fma.rn.f32 	%f77, %f71, %f72, %f77;
$L__BB0_39:
	add.s32 	%r69, %r69, 2;
$L__BB0_40:
	setp.eq.s32 	%p87, %r8, 0;
	@%p87 bra 	$L__BB0_43;
	add.s32 	%r23, %r3, %r69;
	setp.gt.s32 	%p88, %r23, -1;
	setp.lt.s32 	%p89, %r23, %r26;
	and.pred  	%p90, %p88, %p89;
	and.pred  	%p92, %p1, %p90;
	not.pred 	%p93, %p92;
	@%p93 bra 	$L__BB0_43;
	add.s32 	%r63, %r23, %r11;
	mul.wide.s32 	%rd55, %r63, 4;
	add.s64 	%rd56, %rd1, %rd55;
	ld.global.f32 	%f73, [%rd56];
	add.s32 	%r64, %r69, %r12;
	mul.wide.u32 	%rd57, %r64, 4;
	add.s64 	%rd59, %rd58, %rd57;
	ld.const.f32 	%f74, [%rd59];
	fma.rn.f32 	%f77, %f73, %f74, %f77;
$L__BB0_43:
	add.s32 	%r66, %r66, 1;
	setp.ne.s32 	%p94, %r66, %r27;
	@%p94 bra 	$L__BB0_3;
$L__BB0_44:
	mad.lo.s32 	%r65, %r26, %r1, %r2;
	cvta.to.global.u64 	%rd60, %rd6;
	mul.wide.s32 	%rd61, %r65, 4;
	add.s64 	%rd62, %rd60, %rd61;
	st.global.f32 	[%rd62], %f77;
$L__BB0_45:
	ret;

}
	// .globl	_Z24tiled_convolution_kernelPKfPfiiii
.visible .entry _Z24tiled_convolution_kernelPKfPfiiii(
	.param .u64 .ptr .align 1 _Z24tiled_convolution_kernelPKfPfiiii_param_0,
	.param .u64 .ptr .align 1 _Z24tiled_convolution_kernelPKfPfiiii_param_1,
	.param .u32 _Z24tiled_convolution_kernelPKfPfiiii_param_2,
	.param .u32 _Z24tiled_convolution_kernelPKfPfiiii_param_3,
	.param .u32 _Z24tiled_convolution_kernelPKfPfiiii_param_4,
	.param .u32 _Z24tiled_convolution_kernelPKfPfiiii_param_5
)
{
	.reg .pred 	%p<38>;
	.reg .b32 	%r<120>;
	.reg .b32 	%f<107>;
	.reg .b64 	%rd<51>;
	// demoted variable
	.shared .align 4 .b8 _ZZ24tiled_convolution_kernelPKfPfiiiiE4tile[2500];
	ld.param.u64 	%rd6, [_Z24tiled_convolution_kernelPKfPfiiii_param_0];
	ld.param.u64 	%rd5, [_Z24tiled_convolution_kernelPKfPfiiii_param_1];
	ld.param.u32 	%r43, [_Z24tiled_convolution_kernelPKfPfiiii_param_2];
	ld.param.u32 	%r44, [_Z24tiled_convolution_kernelPKfPfiiii_param_3];
	ld.param.u32 	%r45, [_Z24tiled_convolution_kernelPKfPfiiii_param_4];
	ld.param.u32 	%r46, [_Z24tiled_convolution_kernelPKfPfiiii_param_5];
	cvta.to.global.u64 	%rd1, %rd6;
	mov.u32 	%r47, %ctaid.y;
	mov.u32 	%r1, %ntid.y;
	mul.lo.s32 	%r48, %r47, %r1;
	mov.u32 	%r2, %tid.y;
	add.s32 	%r3, %r48, %r2;
	mov.u32 	%r49, %ctaid.x;
	mov.u32 	%r4, %ntid.x;
	mul.lo.s32 	%r50, %r49, %r4;
	mov.u32 	%r5, %tid.x;
	add.s32 	%r6, %r50, %r5;
	shr.u32 	%r51, %r45, 31;
	add.s32 	%r52, %r45, %r51;
	shr.s32 	%r7, %r52, 1;
	shr.u32 	%r53, %r46, 31;
	add.s32 	%r54, %r46, %r53;
	shr.s32 	%r8, %r54, 1;
	sub.s32 	%r55, %r50, %r4;
	add.s32 	%r9, %r55, %r5;
	add.s32 	%r10, %r6, %r4;
	sub.s32 	%r56, %r48, %r1;
	add.s32 	%r11, %r56, %r2;
	add.s32 	%r12, %r3, %r1;
	setp.ge.s32 	%p1, %r3, %r43;
	setp.ge.s32 	%p2, %r6, %r44;
	mov.f32 	%f88, 0f00000000;
	and.pred  	%p3, %p1, %p2;
	@%p3 bra 	$L__BB1_2;
	mad.lo.s32 	%r57, %r44, %r3, %r6;
	mul.wide.s32 	%rd7, %r57, 4;
	add.s64 	%rd8, %rd1, %rd7;
	ld.global.f32 	%f88, [%rd8];
$L__BB1_2:
	add.s32 	%r58, %r7, %r2;
	mov.u32 	%r59, _ZZ24tiled_convolution_kernelPKfPfiiiiE4tile;
	mad.lo.s32 	%r13, %r58, 100, %r59;
	add.s32 	%r14, %r8, %r5;
	shl.b32 	%r60, %r14, 2;
	add.s32 	%r15, %r13, %r60;
	st.shared.f32 	[%r15], %f88;
	sub.s32 	%r16, %r4, %r8;
	setp.lt.u32 	%p4, %r5, %r16;
	@%p4 bra 	$L__BB1_6;
	setp.lt.s32 	%p5, %r9, 0;
	mov.f32 	%f89, 0f00000000;
	@%p5 bra 	$L__BB1_5;
	mad.lo.s32 	%r61, %r44, %r3, %r9;
	mul.wide.s32 	%rd9, %r61, 4;
	add.s64 	%rd10, %rd1, %rd9;
	ld.global.f32 	%f89, [%rd10];
$L__BB1_5:
	sub.s32 	%r62, %r5, %r4;
	add.s32 	%r63, %r62, %r8;
	shl.b32 	%r64, %r63, 2;
	add.s32 	%r65, %r13, %r64;
	st.shared.f32 	[%r65], %f89;
$L__BB1_6:
	setp.ge.u32 	%p6, %r5, %r8;
	@%p6 bra 	$L__BB1_10;
	setp.ge.s32 	%p7, %r10, %r44;
	mov.f32 	%f90, 0f00000000;
	@%p7 bra 	$L__BB1_9;
	mad.lo.s32 	%r66, %r44, %r3, %r10;
	mul.wide.s32 	%rd11, %r66, 4;
	add.s64 	%rd12, %rd1, %rd11;
	ld.global.f32 	%f90, [%rd12];
$L__BB1_9:
	shl.b32 	%r67, %r4, 2;
	add.s32 	%r68, %r15, %r67;
	st.shared.f32 	[%r68], %f90;
$L__BB1_10:
	sub.s32 	%r69, %r1, %r7;
	setp.lt.u32 	%p8, %r2, %r69;
	@%p8 bra 	$L__BB1_21;
	setp.lt.s32 	%p9, %r11, 0;
	mov.f32 	%f91, 0f00000000;
	@%p9 bra 	$L__BB1_13;
	mad.lo.s32 	%r70, %r44, %r11, %r6;
	mul.wide.s32 	%rd13, %r70, 4;
	add.s64 	%rd14, %rd1, %rd13;
	ld.global.f32 	%f91, [%rd14];
$L__BB1_13:
	setp.lt.u32 	%p10, %r5, %r16;
	sub.s32 	%r71, %r2, %r1;
	add.s32 	%r72, %r71, %r7;
	mad.lo.s32 	%r17, %r72, 100, %r59;
	add.s32 	%r18, %r17, %r60;
	st.shared.f32 	[%r18], %f91;
	@%p10 bra 	$L__BB1_17;
	or.b32  	%r75, %r11, %r9;
	setp.lt.s32 	%p11, %r75, 0;
	mov.f32 	%f92, 0f00000000;
	@%p11 bra 	$L__BB1_16;
	mad.lo.s32 	%r76, %r44, %r11, %r9;
	mul.wide.s32 	%rd15, %r76, 4;
	add.s64 	%rd16, %rd1, %rd15;
	ld.global.f32 	%f92, [%rd16];
$L__BB1_16:
	sub.s32 	%r77, %r5, %r4;
	add.s32 	%r78, %r77, %r8;
	shl.b32 	%r79, %r78, 2;
	add.s32 	%r80, %r17, %r79;
	st.shared.f32 	[%r80], %f92;
	bra.uni 	$L__BB1_21;
$L__BB1_17:
	setp.ge.u32 	%p12, %r5, %r8;
	@%p12 bra 	$L__BB1_21;
	setp.lt.s32 	%p13, %r11, 0;
	setp.ge.s32 	%p14, %r10, %r44;
	or.pred  	%p15, %p13, %p14;
	mov.f32 	%f93, 0f00000000;
	@%p15 bra 	$L__BB1_20;
	mad.lo.s32 	%r81, %r44, %r11, %r10;
	mul.wide.s32 	%rd17, %r81, 4;
	add.s64 	%rd18, %rd1, %rd17;
	ld.global.f32 	%f93, [%rd18];
$L__BB1_20:
	shl.b32 	%r82, %r4, 2;
	add.s32 	%r83, %r18, %r82;
	st.shared.f32 	[%r83], %f93;
$L__BB1_21:
	setp.ge.u32 	%p16, %r2, %r7;
	@%p16 bra 	$L__BB1_32;
	setp.ge.s32 	%p17, %r12, %r43;
	mov.f32 	%f94, 0f00000000;
	@%p17 bra 	$L__BB1_24;
	mad.lo.s32 	%r84, %r44, %r12, %r6;
	mul.wide.s32 	%rd19, %r84, 4;
	add.s64 	%rd20, %rd1, %rd19;
	ld.global.f32 	%f94, [%rd20];
$L__BB1_24:
	setp.lt.u32 	%p18, %r5, %r16;
	mad.lo.s32 	%r19, %r1, 100, %r13;
	add.s32 	%r20, %r19, %r60;
	st.shared.f32 	[%r20], %f94;
	@%p18 bra 	$L__BB1_28;
	setp.ge.s32 	%p19, %r12, %r43;
	setp.lt.s32 	%p20, %r9, 0;
	or.pred  	%p21, %p19, %p20;
	mov.f32 	%f95, 0f00000000;
	@%p21 bra 	$L__BB1_27;
	mad.lo.s32 	%r86, %r44, %r12, %r9;
	mul.wide.s32 	%rd21, %r86, 4;
	add.s64 	%rd22, %rd1, %rd21;
	ld.global.f32 	%f95, [%rd22];
$L__BB1_27:
	sub.s32 	%r87, %r5, %r4;
	add.s32 	%r88, %r87, %r8;
	shl.b32 	%r89, %r88, 2;
	add.s32 	%r90, %r19, %r89;
	st.shared.f32 	[%r90], %f95;
	bra.uni 	$L__BB1_32;
$L__BB1_28:
	setp.ge.u32 	%p22, %r5, %r8;
	@%p22 bra 	$L__BB1_32;
	setp.ge.s32 	%p23, %r12, %r43;
	setp.ge.s32 	%p24, %r10, %r44;
	or.pred  	%p25, %p23, %p24;
	mov.f32 	%f96, 0f00000000;
	@%p25 bra 	$L__BB1_31;
	mad.lo.s32 	%r91, %r44, %r12, %r10;
	mul.wide.s32 	%rd23, %r91, 4;
	add.s64 	%rd24, %rd1, %rd23;
	ld.global.f32 	%f96, [%rd24];
$L__BB1_31:
	shl.b32 	%r92, %r4, 2;
	add.s32 	%r93, %r20, %r92;
	st.shared.f32 	[%r93], %f96;
$L__BB1_32:
	setp.ge.s32 	%p26, %r6, %r44;
	setp.ge.s32 	%p27, %r3, %r43;
	bar.sync 	0;
	or.pred  	%p28, %p27, %p26;
	@%p28 bra 	$L__BB1_48;
	mov.f32 	%f105, 0f00000000;
	min.s32 	%r94, %r45, %r46;
	setp.lt.s32 	%p29, %r94, 1;
	@%p29 bra 	$L__BB1_47;
	and.b32  	%r21, %r46, 7;
	add.s32 	%r22, %r21, -1;
	and.b32  	%r23, %r46, 3;
	and.b32  	%r24, %r46, 2147483640;
	and.b32  	%r25, %r46, 1;
	neg.s32 	%r26, %r24;
	shl.b32 	%r96, %r5, 2;
	add.s32 	%r98, %r96, %r59;
	add.s32 	%r27, %r98, 16;
	mov.f32 	%f105, 0f00000000;
	mov.b32 	%r114, 0;
	mov.u64 	%rd45, d_mask;
$L__BB1_35:
	setp.lt.u32 	%p30, %r46, 8;
	add.s32 	%r29, %r114, %r2;
	mul.lo.s32 	%r30, %r114, %r46;
	mov.b32 	%r118, 0;
	@%p30 bra 	$L__BB1_38;
	mad.lo.s32 	%r115, %r29, 100, %r27;
	mul.wide.u32 	%rd25, %r30, 4;
	add.s64 	%rd27, %rd45, %rd25;
	add.s64 	%rd50, %rd27, 16;
	mov.u32 	%r116, %r26;
$L__BB1_37:
	.pragma "nounroll";
	ld.shared.f32 	%f45, [%r115+-16];
	ld.const.f32 	%f46, [%rd50+-16];
	fma.rn.f32 	%f47, %f45, %f46, %f105;
	ld.shared.f32 	%f48, [%r115+-12];
	ld.const.f32 	%f49, [%rd50+-12];
	fma.rn.f32 	%f50, %f48, %f49, %f47;
	ld.shared.f32 	%f51, [%r115+-8];
	ld.const.f32 	%f52, [%rd50+-8];
	fma.rn.f32 	%f53, %f51, %f52, %f50;
	ld.shared.f32 	%f54, [%r115+-4];
	ld.const.f32 	%f55, [%rd50+-4];
	fma.rn.f32 	%f56, %f54, %f55, %f53;
	ld.shared.f32 	%f57, [%r115];
	ld.const.f32 	%f58, [%rd50];
	fma.rn.f32 	%f59, %f57, %f58, %f56;
	ld.shared.f32 	%f60, [%r115+4];
	ld.const.f32 	%f61, [%rd50+4];
	fma.rn.f32 	%f62, %f60, %f61, %f59;
	ld.shared.f32 	%f63, [%r115+8];
	ld.const.f32 	%f64, [%rd50+8];
	fma.rn.f32 	%f65, %f63, %f64, %f62;
	ld.shared.f32 	%f66, [%r115+12];
	ld.const.f32 	%f67, [%rd50+12];
	fma.rn.f32 	%f105, %f66, %f67, %f65;
	add.s32 	%r116, %r116, 8;
	add.s32 	%r115, %r115, 32;
	add.s64 	%rd50, %rd50, 32;
	setp.ne.s32 	%p31, %r116, 0;
	mov.u32 	%r118, %r24;
	@%p31 bra 	$L__BB1_37;
$L__BB1_38:
	setp.eq.s32 	%p32, %r21, 0;
	@%p32 bra 	$L__BB1_46;
	mad.lo.s32 	%r37, %r29, 100, %r59;
	setp.lt.u32 	%p33, %r22, 3;
	@%p33 bra 	$L__BB1_41;
	add.s32 	%r101, %r118, %r5;
	shl.b32 	%r102, %r101, 2;
	add.s32 	%r103, %r37, %r102;
	ld.shared.f32 	%f69, [%r103];
	add.s32 	%r104, %r118, %r30;
	mul.wide.u32 	%rd28, %r104, 4;
	add.s64 	%rd30, %rd45, %rd28;
	ld.const.f32 	%f70, [%rd30];
	fma.rn.f32 	%f71, %f69, %f70, %f105;
	ld.shared.f32 	%f72, [%r103+4];
	cvt.u64.u32 	%rd31, %r30;
	cvt.u64.u32 	%rd32, %r118;
	add.s64 	%rd33, %rd32, %rd31;
	shl.b64 	%rd34, %rd33, 2;
	add.s64 	%rd35, %rd45, %rd34;
	ld.const.f32 	%f73, [%rd35+4];
	fma.rn.f32 	%f74, %f72, %f73, %f71;
	ld.shared.f32 	%f75, [%r103+8];
	ld.const.f32 	%f76, [%rd35+8];
	fma.rn.f32 	%f77, %f75, %f76, %f74;
	ld.shared.f32 	%f78, [%r103+12];
	ld.const.f32 	%f79, [%rd35+12];
	fma.rn.f32 	%f105, %f78, %f79, %f77;
	add.s32 	%r118, %r118, 4;
$L__BB1_41:
	setp.eq.s32 	%p34, %r23, 0;
	@%p34 bra 	$L__BB1_46;
	setp.eq.s32 	%p35, %r23, 1;
	@%p35 bra 	$L__BB1_44;
	add.s32 	%r105, %r118, %r5;
	shl.b32 	%r106, %r105, 2;
	add.s32 	%r107, %r37, %r106;
	ld.shared.f32 	%f81, [%r107];
	add.s32 	%r108, %r118, %r30;
	mul.wide.u32 	%rd36, %r108, 4;
	add.s64 	%rd38, %rd45, %rd36;
	ld.const.f32 	%f82, [%rd38];
	fma.rn.f32 	%f83, %f81, %f82, %f105;
	ld.shared.f32 	%f84, [%r107+4];
	cvt.u64.u32 	%rd39, %r30;
	cvt.u64.u32 	%rd40, %r118;
	add.s64 	%rd41, %rd40, %rd39;
	shl.b64 	%rd42, %rd41, 2;
	add.s64 	%rd43, %rd45, %rd42;
	ld.const.f32 	%f85, [%rd43+4];
	fma.rn.f32 	%f105, %f84, %f85, %f83;
	add.s32 	%r118, %r118, 2;
$L__BB1_44:
	setp.eq.s32 	%p36, %r25, 0;
	@%p36 bra 	$L__BB1_46;
	add.s32 	%r109, %r118, %r5;
	shl.b32 	%r110, %r109, 2;
	add.s32 	%r111, %r37, %r110;
	ld.shared.f32 	%f86, [%r111];
	add.s32 	%r112, %r118, %r30;
	mul.wide.u32 	%rd44, %r112, 4;
	add.s64 	%rd46, %rd45, %rd44;
	ld.const.f32 	%f87, [%rd46];
	fma.rn.f32 	%f105, %f86, %f87, %f105;
$L__BB1_46:
	add.s32 	%r114, %r114, 1;
	setp.ne.s32 	%p37, %r114, %r45;
	@%p37 bra 	$L__BB1_35;
$L__BB1_47:
	mad.lo.s32 	%r113, %r44, %r3, %r6;
	cvta.to.global.u64 	%rd47, %rd5;
	mul.wide.s32 	%rd48, %r113, 4;
	add.s64 	%rd49, %rd47, %rd48;
	st.global.f32 	[%rd49], %f105;
$L__BB1_48:
	ret;

}
	// .globl	_Z24cache_convolution_kernelPKfPfiiii
.visible .entry _Z24cache_convolution_kernelPKfPfiiii(
	.param .u64 .ptr .align 1 _Z24cache_convolution_kernelPKfPfiiii_param_0,
	.param .u64 .ptr .align 1 _Z24cache_convolution_kernelPKfPfiiii_param_1,
	.param .u32 _Z24cache_convolution_kernelPKfPfiiii_param_2,
	.param .u32 _Z24cache_convolution_kernelPKfPfiiii_param_3,
	.param .u32 _Z24cache_convolution_kernelPKfPfiiii_param_4,
	.param .u32 _Z24cache_convolution_kernelPKfPfiiii_param_5
)
{
	.reg .pred 	%p<85>;
	.reg .b32 	%r<79>;
	.reg .b32 	%f<73>;
	.reg .b64 	%rd<50>;
	// demoted variable
	.shared .align 4 .b8 _ZZ24cache_convolution_kernelPKfPfiiiiE4tile[1024];
	ld.param.u64 	%rd7, [_Z24cache_convolution_kernelPKfPfiiii_param_0];
	ld.param.u32 	%r33, [_Z24cache_convolution_kernelPKfPfiiii_param_2];
	ld.param.u32 	%r34, [_Z24cache_convolution_kernelPKfPfiiii_param_3];
	ld.param.u32 	%r35, [_Z24cache_convolution_kernelPKfPfiiii_param_4];
	ld.param.u32 	%r36, [_Z24cache_convolution_kernelPKfPfiiii_param_5];
	cvta.to.global.u64 	%rd1, %rd7;
	mov.u32 	%r37, %ctaid.y;
	mov.u32 	%r38, %ntid.y;
	mul.lo.s32 	%r1, %r37, %r38;
	mov.u32 	%r2, %tid.y;
	add.s32 	%r3, %r1, %r2;
	mov.u32 	%r39, %ctaid.x;
	mov.u32 	%r4, %ntid.x;
	mul.lo.s32 	%r5, %r39, %r4;
	mov.u32 	%r6, %tid.x;
	add.s32 	%r7, %r5, %r6;
	shr.u32 	%r40, %r35, 31;
	add.s32 	%r41, %r35, %r40;
	shr.s32 	%r8, %r41, 1;
	shr.u32 	%r42, %r36, 31;
	add.s32 	%r43, %r36, %r42;
	shr.s32 	%r9, %r43, 1;
	setp.lt.s32 	%p4, %r3, %r33;
	setp.lt.s32 	%p5, %r7, %r34;
	and.pred  	%p1, %p4, %p5;
	not.pred 	%p6, %p1;
	@%p6 bra 	$L__BB2_2;
	mad.lo.s32 	%r44, %r34, %r3, %r7;
	mul.wide.s32 	%rd8, %r44, 4;
	add.s64 	%rd9, %rd1, %rd8;
	ld.global.f32 	%f27, [%rd9];
	shl.b32 	%r45, %r2, 6;
	mov.u32 	%r46, _ZZ24cache_convolution_kernelPKfPfiiiiE4tile;
	add.s32 	%r47, %r46, %r45;
	shl.b32 	%r48, %r6, 2;
	add.s32 	%r49, %r47, %r48;
	st.shared.f32 	[%r49], %f27;
$L__BB2_2:
	bar.sync 	0;
	add.s32 	%r10, %r5, %r4;
	sub.s32 	%r11, %r7, %r9;
	mov.f32 	%f63, 0f00000000;
	@%p6 bra 	$L__BB2_42;
	setp.lt.s32 	%p8, %r35, 1;
	@%p8 bra 	$L__BB2_41;
	setp.lt.s32 	%p9, %r36, 1;
	sub.s32 	%r12, %r2, %r8;
	sub.s32 	%r13, %r6, %r9;
	@%p9 bra 	$L__BB2_41;
	and.b32  	%r14, %r36, 3;
	sub.s32 	%r15, %r3, %r8;
	mov.f32 	%f63, 0f00000000;
	mov.b32 	%r76, 0;
	mov.u64 	%rd34, d_mask;
	cvt.s64.s32 	%rd36, %r11;
$L__BB2_6:
	setp.lt.u32 	%p10, %r36, 4;
	add.s32 	%r52, %r76, %r15;
	setp.gt.s32 	%p11, %r52, -1;
	setp.lt.s32 	%p12, %r52, %r33;
	and.pred  	%p2, %p11, %p12;
	setp.ge.s32 	%p13, %r52, %r1;
	mov.u32 	%r53, %ntid.y;
	add.s32 	%r55, %r1, %r53;
	setp.lt.s32 	%p14, %r52, %r55;
	and.pred  	%p3, %p13, %p14;
	mul.lo.s32 	%r17, %r52, %r34;
	mul.lo.s32 	%r18, %r76, %r36;
	mov.b32 	%r78, 0;
	@%p10 bra 	$L__BB2_25;
	mov.b32 	%r77, 0;
	cvt.s64.s32 	%rd20, %r17;
	cvt.u64.u32 	%rd24, %r18;
$L__BB2_8:
	add.s32 	%r20, %r77, %r11;
	setp.gt.s32 	%p15, %r20, -1;
	setp.lt.s32 	%p16, %r20, %r34;
	and.pred  	%p17, %p15, %p16;
	and.pred  	%p19, %p2, %p17;
	add.s32 	%r57, %r13, %r77;
	add.s32 	%r58, %r12, %r76;
	shl.b32 	%r59, %r58, 6;
	mov.u32 	%r60, _ZZ24cache_convolution_kernelPKfPfiiiiE4tile;
	add.s32 	%r61, %r60, %r59;
	shl.b32 	%r62, %r57, 2;
	add.s32 	%r21, %r61, %r62;
	not.pred 	%p20, %p19;
	@%p20 bra 	$L__BB2_12;
	setp.ge.s32 	%p21, %r20, %r5;
	setp.lt.s32 	%p22, %r20, %r10;
	and.pred  	%p23, %p21, %p22;
	and.pred  	%p24, %p3, %p23;
	@%p24 bra 	$L__BB2_11;
	add.s32 	%r63, %r20, %r17;
	mul.wide.s32 	%rd10, %r63, 4;
	add.s64 	%rd11, %rd1, %rd10;
	ld.global.f32 	%f32, [%rd11];
	add.s32 	%r64, %r77, %r18;
	mul.wide.u32 	%rd12, %r64, 4;
	add.s64 	%rd14, %rd34, %rd12;
	ld.const.f32 	%f33, [%rd14];
	fma.rn.f32 	%f63, %f32, %f33, %f63;
	bra.uni 	$L__BB2_12;
$L__BB2_11:
	ld.shared.f32 	%f34, [%r21];
	add.s32 	%r65, %r77, %r18;
	mul.wide.u32 	%rd15, %r65, 4;
	add.s64 	%rd17, %rd34, %rd15;
	ld.const.f32 	%f35, [%rd17];
	fma.rn.f32 	%f63, %f34, %f35, %f63;
$L__BB2_12:
	add.s32 	%r22, %r20, 1;
	setp.gt.s32 	%p25, %r22, -1;
	setp.lt.s32 	%p26, %r22, %r34;
	and.pred  	%p27, %p25, %p26;
	and.pred  	%p28, %p2, %p27;
	cvt.s64.s32 	%rd19, %r77;
	add.s64 	%rd21, %rd19, %rd36;
	add.s64 	%rd22, %rd21, %rd20;
	shl.b64 	%rd23, %rd22, 2;
	add.s64 	%rd2, %rd1, %rd23;
	add.s64 	%rd25, %rd19, %rd24;
	shl.b64 	%rd26, %rd25, 2;
	add.s64 	%rd3, %rd34, %rd26;
	not.pred 	%p29, %p28;
	@%p29 bra 	$L__BB2_16;
	setp.ge.s32 	%p30, %r22, %r5;
	setp.lt.s32 	%p31, %r22, %r10;
	and.pred  	%p32, %p30, %p31;
	and.pred  	%p33, %p3, %p32;
	@%p33 bra 	$L__BB2_15;
	ld.global.f32 	%f36, [%rd2+4];
	ld.const.f32 	%f37, [%rd3+4];
	fma.rn.f32 	%f63, %f36, %f37, %f63;
	bra.uni 	$L__BB2_16;
$L__BB2_15:
	ld.shared.f32 	%f38, [%r21+4];
	ld.const.f32 	%f39, [%rd3+4];
	fma.rn.f32 	%f63, %f38, %f39, %f63;
$L__BB2_16:
	add.s32 	%r23, %r20, 2;
	setp.gt.s32 	%p34, %r23, -1;
	setp.lt.s32 	%p35, %r23, %r34;
	and.pred  	%p36, %p34, %p35;
	and.pred  	%p37, %p2, %p36;
	not.pred 	%p38, %p37;
	@%p38 bra 	$L__BB2_20;
	setp.ge.s32 	%p39, %r23, %r5;
	setp.lt.s32 	%p40, %r23, %r10;
	and.pred  	%p41, %p39, %p40;
	and.pred  	%p42, %p3, %p41;
	@%p42 bra 	$L__BB2_19;
	ld.global.f32 	%f40, [%rd2+8];
	ld.const.f32 	%f41, [%rd3+8];
	fma.rn.f32 	%f63, %f40, %f41, %f63;
	bra.uni 	$L__BB2_20;
$L__BB2_19:
	ld.shared.f32 	%f42, [%r21+8];
	ld.const.f32 	%f43, [%rd3+8];
	fma.rn.f32 	%f63, %f42, %f43, %f63;
$L__BB2_20:
	add.s32 	%r24, %r20, 3;
	setp.gt.s32 	%p43, %r24, -1;
	setp.lt.s32 	%p44, %r24, %r34;
	and.pred  	%p45, %p43, %p44;
	and.pred  	%p46, %p2, %p45;
	not.pred 	%p47, %p46;
	@%p47 bra 	$L__BB2_24;
	setp.ge.s32 	%p48, %r24, %r5;
	setp.lt.s32 	%p49, %r24, %r10;
	and.pred  	%p50, %p48, %p49;
	and.pred  	%p51, %p3, %p50;
	@%p51 bra 	$L__BB2_23;
	ld.global.f32 	%f44, [%rd2+12];
	ld.const.f32 	%f45, [%rd3+12];
	fma.rn.f32 	%f63, %f44, %f45, %f63;
	bra.uni 	$L__BB2_24;
$L__BB2_23:
	ld.shared.f32 	%f46, [%r21+12];
	ld.const.f32 	%f47, [%rd3+12];
	fma.rn.f32 	%f63, %f46, %f47, %f63;
$L__BB2_24:
	add.s32 	%r77, %r77, 4;
	and.b32  	%r78, %r36, 2147483644;
	setp.ne.s32 	%p52, %r77, %r78;
	@%p52 bra 	$L__BB2_8;
$L__BB2_25:
	setp.eq.s32 	%p53, %r14, 0;
	@%p53 bra 	$L__BB2_40;
	add.s32 	%r28, %r78, %r11;
	setp.gt.s32 	%p54, %r28, -1;
	setp.lt.s32 	%p55, %r28, %r34;
	and.pred  	%p56, %p54, %p55;
	and.pred  	%p58, %p2, %p56;
	add.s32 	%r66, %r13, %r78;
	add.s32 	%r67, %r12, %r76;
	shl.b32 	%r68, %r67, 6;
	mov.u32 	%r69, _ZZ24cache_convolution_kernelPKfPfiiiiE4tile;
	add.s32 	%r70, %r69, %r68;
	shl.b32 	%r71, %r66, 2;
	add.s32 	%r29, %r70, %r71;
	not.pred 	%p59, %p58;
	@%p59 bra 	$L__BB2_30;
	setp.ge.s32 	%p60, %r28, %r5;
	setp.lt.s32 	%p61, %r28, %r10;
	and.pred  	%p62, %p60, %p61;
	and.pred  	%p63, %p3, %p62;
	@%p63 bra 	$L__BB2_29;
	add.s32 	%r72, %r28, %r17;
	mul.wide.s32 	%rd28, %r72, 4;
	add.s64 	%rd29, %rd1, %rd28;
	ld.global.f32 	%f48, [%rd29];
	add.s32 	%r73, %r78, %r18;
	mul.wide.u32 	%rd30, %r73, 4;
	add.s64 	%rd32, %rd34, %rd30;
	ld.const.f32 	%f49, [%rd32];
	fma.rn.f32 	%f63, %f48, %f49, %f63;
	bra.uni 	$L__BB2_30;
$L__BB2_29:
	ld.shared.f32 	%f50, [%r29];
	add.s32 	%r74, %r78, %r18;
	mul.wide.u32 	%rd33, %r74, 4;
	add.s64 	%rd35, %rd34, %rd33;
	ld.const.f32 	%f51, [%rd35];
	fma.rn.f32 	%f63, %f50, %f51, %f63;
$L__BB2_30:
	setp.eq.s32 	%p64, %r14, 1;
	@%p64 bra 	$L__BB2_40;
	add.s32 	%r30, %r28, 1;
	setp.gt.s32 	%p65, %r30, -1;
	setp.lt.s32 	%p66, %r30, %r34;
	and.pred  	%p67, %p65, %p66;
	and.pred  	%p68, %p2, %p67;
	cvt.u64.u32 	%rd37, %r78;
	cvt.s64.s32 	%rd38, %r17;
	add.s64 	%rd39, %rd37, %rd36;
	add.s64 	%rd40, %rd39, %rd38;
	shl.b64 	%rd41, %rd40, 2;
	add.s64 	%rd4, %rd1, %rd41;
	cvt.u64.u32 	%rd42, %r18;
	add.s64 	%rd43, %rd37, %rd42;
	shl.b64 	%rd44, %rd43, 2;
	add.s64 	%rd5, %rd34, %rd44;
	not.pred 	%p69, %p68;
	@%p69 bra 	$L__BB2_35;
	setp.ge.s32 	%p70, %r30, %r5;
	setp.lt.s32 	%p71, %r30, %r10;
	and.pred  	%p72, %p70, %p71;
	and.pred  	%p73, %p3, %p72;
	@%p73 bra 	$L__BB2_34;
	ld.global.f32 	%f52, [%rd4+4];
	ld.const.f32 	%f53, [%rd5+4];
	fma.rn.f32 	%f63, %f52, %f53, %f63;
	bra.uni 	$L__BB2_35;
$L__BB2_34:
	ld.shared.f32 	%f54, [%r29+4];
	ld.const.f32 	%f55, [%rd5+4];
	fma.rn.f32 	%f63, %f54, %f55, %f63;
$L__BB2_35:
	setp.eq.s32 	%p74, %r14, 2;
	@%p74 bra 	$L__BB2_40;
	add.s32 	%r31, %r28, 2;
	setp.gt.s32 	%p75, %r31, -1;
	setp.lt.s32 	%p76, %r31, %r34;
	and.pred  	%p77, %p75, %p76;
	and.pred  	%p78, %p2, %p77;
	not.pred 	%p79, %p78;
	@%p79 bra 	$L__BB2_40;
	setp.ge.s32 	%p80, %r31, %r5;
	setp.lt.s32 	%p81, %r31, %r10;
	and.pred  	%p82, %p80, %p81;
	and.pred  	%p83, %p3, %p82;
	@%p83 bra 	$L__BB2_39;
	ld.global.f32 	%f56, [%rd4+8];
	ld.const.f32 	%f57, [%rd5+8];
	fma.rn.f32 	%f63, %f56, %f57, %f63;
	bra.uni 	$L__BB2_40;
$L__BB2_39:
	ld.shared.f32 	%f58, [%r29+8];
	ld.const.f32 	%f59, [%rd5+8];
	fma.rn.f32 	%f63, %f58, %f59, %f63;
$L__BB2_40:
	add.s32 	%r76, %r76, 1;
	setp.ne.s32 	%p84, %r76, %r35;
	@%p84 bra 	$L__BB2_6;
$L__BB2_41:
	ld.param.u64 	%rd49, [_Z24cache_convolution_kernelPKfPfiiii_param_1];
	mad.lo.s32 	%r75, %r34, %r3, %r7;
	cvta.to.global.u64 	%rd46, %rd49;
	mul.wide.s32 	%rd47, %r75, 4;
	add.s64 	%rd48, %rd46, %rd47;
	st.global.f32 	[%rd48], %f63;
$L__BB2_42:
	ret;

}


// ===== COMPILED SASS (sm_100) =====

	.target	sm_100

	.elftype	@"ET_EXEC"


//--------------------- .note.nv.tkinfo           --------------------------
	.section	.note.nv.tkinfo,"",@"SHT_NOTE"
	.sectionflags	@"SHF_NOTE_NV_TKINFO"
	.tkinfo
        /*0018*/ 	.word	0x00000002
        /*0030*/ 	.string	""
        /*0030*/ 	.string	"ptxas"
        /*0030*/ 	.string	"Cuda compilation tools, release 13.0, V13.0.88"
        /*0030*/ 	.string	"Build cuda_13.0.r13.0/compiler.36424714_0"
        /*0030*/ 	.string	"-arch sm_100 -m 64 "



//--------------------- .note.nv.cuinfo           --------------------------
	.section	.note.nv.cuinfo,"",@"SHT_NOTE"
	.sectionflags	@"SHF_NOTE_NV_CUINFO"
        /*0018*/ 	.short	0x0002
        /*001a*/ 	.short	0x0064
        /*001c*/ 	.short	0x0082
	.zero		2


//--------------------- .nv.info                  --------------------------
	.section	.nv.info,"",@"SHT_CUDA_INFO"
	.align	4


	//----- nvinfo : EIATTR_REGCOUNT
	.align		4
        /*0000*/ 	.byte	0x04, 0x2f
        /*0002*/ 	.short	(.L_2 - .L_1)
	.align		4
.L_1:
        /*0004*/ 	.word	index@(_Z24naive_convolution_kernelPKfPfiiii)
        /*0008*/ 	.word	0x0000001b


	//----- nvinfo : EIATTR_FRAME_SIZE
	.align		4
.L_2:
        /*000c*/ 	.byte	0x04, 0x11
        /*000e*/ 	.short	(.L_4 - .L_3)
	.align		4
.L_3:
        /*0010*/ 	.word	index@(_Z24naive_convolution_kernelPKfPfiiii)
        /*0014*/ 	.word	0x00000000


	//----- nvinfo : EIATTR_REGCOUNT
	.align		4
.L_4:
        /*0018*/ 	.byte	0x04, 0x2f
        /*001a*/ 	.short	(.L_6 - .L_5)
	.align		4
.L_5:
        /*001c*/ 	.word	index@(_Z24tiled_convolution_kernelPKfPfiiii)
        /*0020*/ 	.word	0x00000019


	//----- nvinfo : EIATTR_FRAME_SIZE
	.align		4
.L_6:
        /*0024*/ 	.byte	0x04, 0x11
        /*0026*/ 	.short	(.L_8 - .L_7)
	.align		4
.L_7:
        /*0028*/ 	.word	index@(_Z24tiled_convolution_kernelPKfPfiiii)
        /*002c*/ 	.word	0x00000000


	//----- nvinfo : EIATTR_REGCOUNT
	.align		4
.L_8:
        /*0030*/ 	.byte	0x04, 0x2f
        /*0032*/ 	.short	(.L_10 - .L_9)
	.align		4
.L_9:
        /*0034*/ 	.word	index@(_Z24cache_convolution_kernelPKfPfiiii)
        /*0038*/ 	.word	0x00000014


	//----- nvinfo : EIATTR_FRAME_SIZE
	.align		4
.L_10:
        /*003c*/ 	.byte	0x04, 0x11
        /*003e*/ 	.short	(.L_12 - .L_11)
	.align		4
.L_11:
        /*0040*/ 	.word	index@(_Z24cache_convolution_kernelPKfPfiiii)
        /*0044*/ 	.word	0x00000000


	//----- nvinfo : EIATTR_MIN_STACK_SIZE
	.align		4
.L_12:
        /*0048*/ 	.byte	0x04, 0x12
        /*004a*/ 	.short	(.L_14 - .L_13)
	.align		4
.L_13:
        /*004c*/ 	.word	index@(_Z24cache_convolution_kernelPKfPfiiii)
        /*0050*/ 	.word	0x00000000


	//----- nvinfo : EIATTR_MIN_STACK_SIZE
	.align		4
.L_14:
        /*0054*/ 	.byte	0x04, 0x12
        /*0056*/ 	.short	(.L_16 - .L_15)
	.align		4
.L_15:
        /*0058*/ 	.word	index@(_Z24tiled_convolution_kernelPKfPfiiii)
        /*005c*/ 	.word	0x00000000


	//----- nvinfo : EIATTR_MIN_STACK_SIZE
	.align		4
.L_16:
        /*0060*/ 	.byte	0x04, 0x12
        /*0062*/ 	.short	(.L_18 - .L_17)
	.align		4
.L_17:
        /*0064*/ 	.word	index@(_Z24naive_convolution_kernelPKfPfiiii)
        /*0068*/ 	.word	0x00000000
.L_18:


//--------------------- .nv.compat                --------------------------
	.section	.nv.compat,"",@"SHT_CUDA_COMPAT_INFO"
	.align	4
        /*0000*/ 	.byte	0x02, 0x09, 0x00, 0x00, 0x02, 0x02, 0x01, 0x00, 0x02, 0x05, 0x05, 0x00, 0x03, 0x07, 0x01, 0x01
        /*0010*/ 	.byte	0x02, 0x03, 0x00, 0x00, 0x02, 0x06, 0x01, 0x00, 0x04, 0x0b, 0x08, 0x00, 0x09, 0x00, 0x00, 0x00
        /*0020*/ 	.byte	0x00, 0x00, 0x00, 0x00


//--------------------- .nv.info._Z24cache_convolution_kernelPKfPfiiii --------------------------
	.section	.nv.info._Z24cache_convolution_kernelPKfPfiiii,"",@"SHT_CUDA_INFO"
	.sectionflags	@""
	.align	4


	//----- nvinfo : EIATTR_CUDA_API_VERSION
	.align		4
        /*0000*/ 	.byte	0x04, 0x37
        /*0002*/ 	.short	(.L_20 - .L_19)
.L_19:
        /*0004*/ 	.word	0x00000082


	//----- nvinfo : EIATTR_KPARAM_INFO
	.align		4
.L_20:
        /*0008*/ 	.byte	0x04, 0x17
        /*000a*/ 	.short	(.L_22 - .L_21)
.L_21:
        /*000c*/ 	.word	0x00000000
        /*0010*/ 	.short	0x0005
        /*0012*/ 	.short	0x001c
        /*0014*/ 	.byte	0x00, 0xf0, 0x11, 0x00


	//----- nvinfo : EIATTR_KPARAM_INFO
	.align		4
.L_22:
        /*0018*/ 	.byte	0x04, 0x17
        /*001a*/ 	.short	(.L_24 - .L_23)
.L_23:
        /*001c*/ 	.word	0x00000000
        /*0020*/ 	.short	0x0004
        /*0022*/ 	.short	0x0018
        /*0024*/ 	.byte	0x00, 0xf0, 0x11, 0x00


	//----- nvinfo : EIATTR_KPARAM_INFO
	.align		4
.L_24:
        /*0028*/ 	.byte	0x04, 0x17
        /*002a*/ 	.short	(.L_26 - .L_25)
.L_25:
        /*002c*/ 	.word	0x00000000
        /*0030*/ 	.short	0x0003
        /*0032*/ 	.short	0x0014
        /*0034*/ 	.byte	0x00, 0xf0, 0x11, 0x00


	//----- nvinfo : EIATTR_KPARAM_INFO
	.align		4
.L_26:
        /*0038*/ 	.byte	0x04, 0x17
        /*003a*/ 	.short	(.L_28 - .L_27)
.L_27:
        /*003c*/ 	.word	0x00000000
        /*0040*/ 	.short	0x0002
        /*0042*/ 	.short	0x0010
        /*0044*/ 	.byte	0x00, 0xf0, 0x11, 0x00


	//----- nvinfo : EIATTR_KPARAM_INFO
	.align		4
.L_28:
        /*0048*/ 	.byte	0x04, 0x17
        /*004a*/ 	.short	(.L_30 - .L_29)
.L_29:
        /*004c*/ 	.word	0x00000000
        /*0050*/ 	.short	0x0001
        /*0052*/ 	.short	0x0008
        /*0054*/ 	.byte	0x00, 0xf5, 0x21, 0x00


	//----- nvinfo : EIATTR_KPARAM_INFO
	.align		4
.L_30:
        /*0058*/ 	.byte	0x04, 0x17
        /*005a*/ 	.short	(.L_32 - .L_31)
.L_31:
        /*005c*/ 	.word	0x00000000
        /*0060*/ 	.short	0x0000
        /*0062*/ 	.short	0x0000
        /*0064*/ 	.byte	0x00, 0xf5, 0x21, 0x00


	//----- nvinfo : EIATTR_SPARSE_MMA_MASK
	.align		4
.L_32:
        /*0068*/ 	.byte	0x03, 0x50
        /*006a*/ 	.short	0x0000


	//----- nvinfo : EIATTR_MAXREG_COUNT
	.align		4
        /*006c*/ 	.byte	0x03, 0x1b
        /*006e*/ 	.short	0x00ff


	//----- nvinfo : EIATTR_NUM_BARRIERS
	.align		4
        /*0070*/ 	.byte	0x02, 0x4c
        /*0072*/ 	.byte	0x01
	.zero		1


	//----- nvinfo : EIATTR_MERCURY_ISA_VERSION
	.align		4
        /*0074*/ 	.byte	0x03, 0x5f
        /*0076*/ 	.short	0x0101


	//----- nvinfo : EIATTR_VRC_CTA_INIT_COUNT
	.align		4
        /*0078*/ 	.byte	0x02, 0x4a
	.zero		1
	.zero		1


	//----- nvinfo : EIATTR_EXIT_INSTR_OFFSETS
	.align		4
        /*007c*/ 	.byte	0x04, 0x1c
        /*007e*/ 	.short	(.L_34 - .L_33)


	//   ....[0]....
.L_33:
        /*0080*/ 	.word	0x000001a0


	//   ....[1]....
        /*0084*/ 	.word	0x00000f90


	//----- nvinfo : EIATTR_CRS_STACK_SIZE
	.align		4
.L_34:
        /*0088*/ 	.byte	0x04, 0x1e
        /*008a*/ 	.short	(.L_36 - .L_35)
.L_35:
        /*008c*/ 	.word	0x00000000


	//----- nvinfo : EIATTR_CBANK_PARAM_SIZE
	.align		4
.L_36:
        /*0090*/ 	.byte	0x03, 0x19
        /*0092*/ 	.short	0x0020


	//----- nvinfo : EIATTR_PARAM_CBANK
	.align		4
        /*0094*/ 	.byte	0x04, 0x0a
        /*0096*/ 	.short	(.L_38 - .L_37)
	.align		4
.L_37:
        /*0098*/ 	.word	index@(.nv.constant0._Z24cache_convolution_kernelPKfPfiiii)
        /*009c*/ 	.short	0x0380
        /*009e*/ 	.short	0x0020


	//----- nvinfo : EIATTR_SW_WAR
	.align		4
.L_38:
        /*00a0*/ 	.byte	0x04, 0x36
        /*00a2*/ 	.short	(.L_40 - .L_39)
.L_39:
        /*00a4*/ 	.word	0x00000008
.L_40:


//--------------------- .nv.info._Z24tiled_convolution_kernelPKfPfiiii --------------------------
	.section	.nv.info._Z24tiled_convolution_kernelPKfPfiiii,"",@"SHT_CUDA_INFO"
	.sectionflags	@""
	.align	4


	//----- nvinfo : EIATTR_CUDA_API_VERSION
	.align		4
        /*0000*/ 	.byte	0x04, 0x37
        /*0002*/ 	.short	(.L_42 - .L_41)
.L_41:
        /*0004*/ 	.word	0x00000082


	//----- nvinfo : EIATTR_KPARAM_INFO
	.align		4
.L_42:
        /*0008*/ 	.byte	0x04, 0x17
        /*000a*/ 	.short	(.L_44 - .L_43)
.L_43:
        /*000c*/ 	.word	0x00000000
        /*0010*/ 	.short	0x0005
        /*0012*/ 	.short	0x001c
        /*0014*/ 	.byte	0x00, 0xf0, 0x11, 0x00


	//----- nvinfo : EIATTR_KPARAM_INFO
	.align		4
.L_44:
        /*0018*/ 	.byte	0x04, 0x17
        /*001a*/ 	.short	(.L_46 - .L_45)
.L_45:
        /*001c*/ 	.word	0x00000000
        /*0020*/ 	.short	0x0004
        /*0022*/ 	.short	0x0018
        /*0024*/ 	.byte	0x00, 0xf0, 0x11, 0x00


	//----- nvinfo : EIATTR_KPARAM_INFO
	.align		4
.L_46:
        /*0028*/ 	.byte	0x04, 0x17
        /*002a*/ 	.short	(.L_48 - .L_47)
.L_47:
        /*002c*/ 	.word	0x00000000
        /*0030*/ 	.short	0x0003
        /*0032*/ 	.short	0x0014
        /*0034*/ 	.byte	0x00, 0xf0, 0x11, 0x00


	//----- nvinfo : EIATTR_KPARAM_INFO
	.align		4
.L_48:
        /*0038*/ 	.byte	0x04, 0x17
        /*003a*/ 	.short	(.L_50 - .L_49)
.L_49:
        /*003c*/ 	.word	0x00000000
        /*0040*/ 	.short	0x0002
        /*0042*/ 	.short	0x0010
        /*0044*/ 	.byte	0x00, 0xf0, 0x11, 0x00


	//----- nvinfo : EIATTR_KPARAM_INFO
	.align		4
.L_50:
        /*0048*/ 	.byte	0x04, 0x17
        /*004a*/ 	.short	(.L_52 - .L_51)
.L_51:
        /*004c*/ 	.word	0x00000000
        /*0050*/ 	.short	0x0001
        /*0052*/ 	.short	0x0008
        /*0054*/ 	.byte	0x00, 0xf5, 0x21, 0x00


	//----- nvinfo : EIATTR_KPARAM_INFO
	.align		4
.L_52:
        /*0058*/ 	.byte	0x04, 0x17
        /*005a*/ 	.short	(.L_54 - .L_53)
.L_53:
        /*005c*/ 	.word	0x00000000
        /*0060*/ 	.short	0x0000
        /*0062*/ 	.short	0x0000
        /*0064*/ 	.byte	0x00, 0xf5, 0x21, 0x00


	//----- nvinfo : EIATTR_SPARSE_MMA_MASK
	.align		4
.L_54:
        /*0068*/ 	.byte	0x03, 0x50
        /*006a*/ 	.short	0x0000


	//----- nvinfo : EIATTR_MAXREG_COUNT
	.align		4
        /*006c*/ 	.byte	0x03, 0x1b
        /*006e*/ 	.short	0x00ff


	//----- nvinfo : EIATTR_NUM_BARRIERS
	.align		4
        /*0070*/ 	.byte	0x02, 0x4c
        /*0072*/ 	.byte	0x01
	.zero		1


	//----- nvinfo : EIATTR_MERCURY_ISA_VERSION
	.align		4
        /*0074*/ 	.byte	0x03, 0x5f
        /*0076*/ 	.short	0x0101


	//----- nvinfo : EIATTR_VRC_CTA_INIT_COUNT
	.align		4
        /*0078*/ 	.byte	0x02, 0x4a
	.zero		1
	.zero		1


	//----- nvinfo : EIATTR_EXIT_INSTR_OFFSETS
	.align		4
        /*007c*/ 	.byte	0x04, 0x1c
        /*007e*/ 	.short	(.L_56 - .L_55)


	//   ....[0]....
.L_55:
        /*0080*/ 	.word	0x00000a00


	//   ....[1]....
        /*0084*/ 	.word	0x00001110


	//----- nvinfo : EIATTR_CRS_STACK_SIZE
	.align		4
.L_56:
        /*0088*/ 	.byte	0x04, 0x1e
        /*008a*/ 	.short	(.L_58 - .L_57)
.L_57:
        /*008c*/ 	.word	0x00000000


	//----- nvinfo : EIATTR_CBANK_PARAM_SIZE
	.align		4
.L_58:
        /*0090*/ 	.byte	0x03, 0x19
        /*0092*/ 	.short	0x0020


	//----- nvinfo : EIATTR_PARAM_CBANK
	.align		4
        /*0094*/ 	.byte	0x04, 0x0a
        /*0096*/ 	.short	(.L_60 - .L_59)
	.align		4
.L_59:
        /*0098*/ 	.word	index@(.nv.constant0._Z24tiled_convolution_kernelPKfPfiiii)
        /*009c*/ 	.short	0x0380
        /*009e*/ 	.short	0x0020


	//----- nvinfo : EIATTR_SW_WAR
	.align		4
.L_60:
        /*00a0*/ 	.byte	0x04, 0x36
        /*00a2*/ 	.short	(.L_62 - .L_61)
.L_61:
        /*00a4*/ 	.word	0x00000008
.L_62:


//--------------------- .nv.info._Z24naive_convolution_kernelPKfPfiiii --------------------------
	.section	.nv.info._Z24naive_convolution_kernelPKfPfiiii,"",@"SHT_CUDA_INFO"
	.sectionflags	@""
	.align	4


	//----- nvinfo : EIATTR_CUDA_API_VERSION
	.align		4
        /*0000*/ 	.byte	0x04, 0x37
        /*0002*/ 	.short	(.L_64 - .L_63)
.L_63:
        /*0004*/ 	.word	0x00000082


	//----- nvinfo : EIATTR_KPARAM_INFO
	.align		4
.L_64:
        /*0008*/ 	.byte	0x04, 0x17
        /*000a*/ 	.short	(.L_66 - .L_65)
.L_65:
        /*000c*/ 	.word	0x00000000
        /*0010*/ 	.short	0x0005
        /*0012*/ 	.short	0x001c
        /*0014*/ 	.byte	0x00, 0xf0, 0x11, 0x00


	//----- nvinfo : EIATTR_KPARAM_INFO
	.align		4
.L_66:
        /*0018*/ 	.byte	0x04, 0x17
        /*001a*/ 	.short	(.L_68 - .L_67)
.L_67:
        /*001c*/ 	.word	0x00000000
        /*0020*/ 	.short	0x0004
        /*0022*/ 	.short	0x0018
        /*0024*/ 	.byte	0x00, 0xf0, 0x11, 0x00


	//----- nvinfo : EIATTR_KPARAM_INFO
	.align		4
.L_68:
        /*0028*/ 	.byte	0x04, 0x17
        /*002a*/ 	.short	(.L_70 - .L_69)
.L_69:
        /*002c*/ 	.word	0x00000000
        /*0030*/ 	.short	0x0003
        /*0032*/ 	.short	0x0014
        /*0034*/ 	.byte	0x00, 0xf0, 0x11, 0x00


	//----- nvinfo : EIATTR_KPARAM_INFO
	.align		4
.L_70:
        /*0038*/ 	.byte	0x04, 0x17
        /*003a*/ 	.short	(.L_72 - .L_71)
.L_71:
        /*003c*/ 	.word	0x00000000
        /*0040*/ 	.short	0x0002
        /*0042*/ 	.short	0x0010
        /*0044*/ 	.byte	0x00, 0xf0, 0x11, 0x00


	//----- nvinfo : EIATTR_KPARAM_INFO
	.align		4
.L_72:
        /*0048*/ 	.byte	0x04, 0x17
        /*004a*/ 	.short	(.L_74 - .L_73)
.L_73:
        /*004c*/ 	.word	0x00000000
        /*0050*/ 	.short	0x0001
        /*0052*/ 	.short	0x0008
        /*0054*/ 	.byte	0x00, 0xf5, 0x21, 0x00


	//----- nvinfo : EIATTR_KPARAM_INFO
	.align		4
.L_74:
        /*0058*/ 	.byte	0x04, 0x17
        /*005a*/ 	.short	(.L_76 - .L_75)
.L_75:
        /*005c*/ 	.word	0x00000000
        /*0060*/ 	.short	0x0000
        /*0062*/ 	.short	0x0000
        /*0064*/ 	.byte	0x00, 0xf5, 0x21, 0x00


	//----- nvinfo : EIATTR_SPARSE_MMA_MASK
	.align		4
.L_76:
        /*0068*/ 	.byte	0x03, 0x50
        /*006a*/ 	.short	0x0000


	//----- nvinfo : EIATTR_MAXREG_COUNT
	.align		4
        /*006c*/ 	.byte	0x03, 0x1b
        /*006e*/ 	.short	0x00ff


	//----- nvinfo : EIATTR_MERCURY_ISA_VERSION
	.align		4
        /*0070*/ 	.byte	0x03, 0x5f
        /*0072*/ 	.short	0x0101


	//----- nvinfo : EIATTR_VRC_CTA_INIT_COUNT
	.align		4
        /*0074*/ 	.byte	0x02, 0x4a
	.zero		1
	.zero		1


	//----- nvinfo : EIATTR_EXIT_INSTR_OFFSETS
	.align		4
        /*0078*/ 	.byte	0x04, 0x1c
        /*007a*/ 	.short	(.L_78 - .L_77)


	//   ....[0]....
.L_77:
        /*007c*/ 	.word	0x000000c0


	//   ....[1]....
        /*0080*/ 	.word	0x00000de0


	//----- nvinfo : EIATTR_CRS_STACK_SIZE
	.align		4
.L_78:
        /*0084*/ 	.byte	0x04, 0x1e
        /*0086*/ 	.short	(.L_80 - .L_79)
.L_79:
        /*0088*/ 	.word	0x00000000


	//----- nvinfo : EIATTR_CBANK_PARAM_SIZE
	.align		4
.L_80:
        /*008c*/ 	.byte	0x03, 0x19
        /*008e*/ 	.short	0x0020


	//----- nvinfo : EIATTR_PARAM_CBANK
	.align		4
        /*0090*/ 	.byte	0x04, 0x0a
        /*0092*/ 	.short	(.L_82 - .L_81)
	.align		4
.L_81:
        /*0094*/ 	.word	index@(.nv.constant0._Z24naive_convolution_kernelPKfPfiiii)
        /*0098*/ 	.short	0x0380
        /*009a*/ 	.short	0x0020


	//----- nvinfo : EIATTR_SW_WAR
	.align		4
.L_82:
        /*009c*/ 	.byte	0x04, 0x36
        /*009e*/ 	.short	(.L_84 - .L_83)
.L_83:
        /*00a0*/ 	.word	0x00000008
.L_84:


//--------------------- .nv.callgraph             --------------------------
	.section	.nv.callgraph,"",@"SHT_CUDA_CALLGRAPH"
	.align	4
	.sectionentsize	8
	.align		4
        /*0000*/ 	.word	0x00000000
	.align		4
        /*0004*/ 	.word	0xffffffff
	.align		4
        /*0008*/ 	.word	0x00000000
	.align		4
        /*000c*/ 	.word	0xfffffffe
	.align		4
        /*0010*/ 	.word	0x00000000
	.align		4
        /*0014*/ 	.word	0xfffffffd
	.align		4
        /*0018*/ 	.word	0x00000000
	.align		4
        /*001c*/ 	.word	0xfffffffc


//--------------------- .nv.constant3             --------------------------
	.section	.nv.constant3,"a",@progbits
	.align	4
.nv.constant3:
	.type		d_mask,@object
	.size		d_mask,(.L_0 - d_mask)
d_mask:
	.zero		400
.L_0:


//--------------------- .text._Z24cache_convolution_kernelPKfPfiiii --------------------------
	.section	.text._Z24cache_convolution_kernelPKfPfiiii,"ax",@progbits
	.align	128
        .global         _Z24cache_convolution_kernelPKfPfiiii
        .type           _Z24cache_convolution_kernelPKfPfiiii,@function
        .size           _Z24cache_convolution_kernelPKfPfiiii,(.L_x_69 - _Z24cache_convolution_kernelPKfPfiiii)
        .other          _Z24cache_convolution_kernelPKfPfiiii,@"STO_CUDA_ENTRY STV_DEFAULT"
_Z24cache_convolution_kernelPKfPfiiii:
.text._Z24cache_convolution_kernelPKfPfiiii:
[----:B------:R-:W-:Y:S01]  /*0000*/  LDC R1, c[0x0][0x37c] ;  /* 0x0000df00ff017b82 */ /* 0x000fe20000000800 */
[----:B------:R-:W0:Y:S07]  /*0010*/  S2R R11, SR_TID.X ;  /* 0x00000000000b7919 */ /* 0x000e2e0000002100 */
[----:B------:R-:W1:Y:S01]  /*0020*/  S2UR UR7, SR_CTAID.X ;  /* 0x00000000000779c3 */ /* 0x000e620000002500 */
[----:B------:R-:W2:Y:S01]  /*0030*/  LDCU UR4, c[0x0][0x364] ;  /* 0x00006c80ff0477ac */ /* 0x000ea20008000800 */
[----:B------:R-:W3:Y:S01]  /*0040*/  S2R R9, SR_TID.Y ;  /* 0x0000000000097919 */ /* 0x000ee20000002200 */
[----:B------:R-:W1:Y:S05]  /*0050*/  LDCU UR18, c[0x0][0x360] ;  /* 0x00006c00ff1277ac */ /* 0x000e6a0008000800 */
[----:B------:R-:W2:Y:S01]  /*0060*/  S2UR UR6, SR_CTAID.Y ;  /* 0x00000000000679c3 */ /* 0x000ea20000002600 */
[----:B------:R-:W4:Y:S01]  /*0070*/  LDCU.64 UR14, c[0x0][0x390] ;  /* 0x00007200ff0e77ac */ /* 0x000f220008000a00 */
[----:B------:R-:W5:Y:S01]  /*0080*/  LDCU.64 UR12, c[0x0][0x358] ;  /* 0x00006b00ff0c77ac */ /* 0x000f620008000a00 */
[----:B-1----:R-:W-:-:S06]  /*0090*/  UIMAD UR7, UR7, UR18, URZ ;  /* 0x00000012070772a4 */ /* 0x002fcc000f8e02ff */
[----:B0-----:R-:W-:Y:S01]  /*00a0*/  VIADD R0, R11, UR7 ;  /* 0x000000070b007c36 */ /* 0x001fe20008000000 */
[----:B--2---:R-:W-:-:S04]  /*00b0*/  UIMAD UR6, UR6, UR4, URZ ;  /* 0x00000004060672a4 */ /* 0x004fc8000f8e02ff */
[----:B----4-:R-:W-:Y:S02]  /*00c0*/  ISETP.GE.AND P0, PT, R0, UR15, PT ;  /* 0x0000000f00007c0c */ /* 0x010fe4000bf06270 */
[----:B---3--:R-:W-:-:S05]  /*00d0*/  VIADD R3, R9, UR6 ;  /* 0x0000000609037c36 */ /* 0x008fca0008000000 */
[----:B------:R-:W-:-:S13]  /*00e0*/  ISETP.LT.AND P0, PT, R3, UR14, !P0 ;  /* 0x0000000e03007c0c */ /* 0x000fda000c701270 */
[----:B------:R-:W0:Y:S01]  /*00f0*/  @P0 LDC.64 R4, c[0x0][0x380] ;  /* 0x0000e000ff040b82 */ /* 0x000e220000000a00 */
[----:B------:R-:W-:-:S04]  /*0100*/  @P0 IMAD R7, R3, UR15, R0 ;  /* 0x0000000f03070c24 */ /* 0x000fc8000f8e0200 */
[----:B0-----:R-:W-:-:S06]  /*0110*/  @P0 IMAD.WIDE R4, R7, 0x4, R4 ;  /* 0x0000000407040825 */ /* 0x001fcc00078e0204 */
[----:B-----5:R-:W2:Y:S01]  /*0120*/  @P0 LDG.E R4, desc[UR12][R4.64] ;  /* 0x0000000c04040981 */ /* 0x020ea2000c1e1900 */
[----:B------:R-:W-:Y:S01]  /*0130*/  @P0 MOV R2, 0x400 ;  /* 0x0000040000020802 */ /* 0x000fe20000000f00 */
[----:B------:R-:W0:Y:S03]  /*0140*/  @P0 S2R R7, SR_CgaCtaId ;  /* 0x0000000000070919 */ /* 0x000e260000008800 */
[----:B0-----:R-:W-:-:S05]  /*0150*/  @P0 LEA R2, R7, R2, 0x18 ;  /* 0x0000000207020211 */ /* 0x001fca00078ec0ff */
[----:B------:R-:W-:-:S04]  /*0160*/  @P0 IMAD R2, R9, 0x40, R2 ;  /* 0x0000004009020824 */ /* 0x000fc800078e0202 */
[----:B------:R-:W-:-:S05]  /*0170*/  @P0 IMAD R7, R11, 0x4, R2 ;  /* 0x000000040b070824 */ /* 0x000fca00078e0202 */
[----:B--2---:R0:W-:Y:S01]  /*0180*/  @P0 STS [R7], R4 ;  /* 0x0000000407000388 */ /* 0x0041e20000000800 */
[----:B------:R-:W-:Y:S06]  /*0190*/  BAR.SYNC.DEFER_BLOCKING 0x0 ;  /* 0x0000000000007b1d */ /* 0x000fec0000010000 */
[----:B------:R-:W-:Y:S05]  /*01a0*/  @!P0 EXIT ;  /* 0x000000000000894d */ /* 0x000fea0003800000 */
[----:B------:R-:W1:Y:S01]  /*01b0*/  LDCU UR4, c[0x0][0x398] ;  /* 0x00007300ff0477ac */ /* 0x000e620008000800 */
[----:B------:R-:W-:Y:S01]  /*01c0*/  IMAD.MOV.U32 R2, RZ, RZ, RZ ;  /* 0x000000ffff027224 */ /* 0x000fe200078e00ff */
[----:B-1----:R-:W-:Y:S02]  /*01d0*/  UISETP.GE.AND UP0, UPT, UR4, 0x1, UPT ;  /* 0x000000010400788c */ /* 0x002fe4000bf06270 */
[----:B------:R-:W-:-:S07]  /*01e0*/  ULEA.HI UR5, UR4, UR4, URZ, 0x1 ;  /* 0x0000000404057291 */ /* 0x000fce000f8f08ff */
[----:B------:R-:W-:Y:S05]  /*01f0*/  BRA.U !UP0, `(.L_x_0) ;  /* 0x0000000d08547547 */ /* 0x000fea000b800000 */
[----:B------:R-:W1:Y:S02]  /*0200*/  LDCU UR8, c[0x0][0x39c] ;  /* 0x00007380ff0877ac */ /* 0x000e640008000800 */
[----:B-1----:R-:W-:Y:S02]  /*0210*/  UISETP.GE.AND UP0, UPT, UR8, 0x1, UPT ;  /* 0x000000010800788c */ /* 0x002fe4000bf06270 */
[----:B------:R-:W-:-:S04]  /*0220*/  ULEA.HI UR4, UR8, UR8, URZ, 0x1 ;  /* 0x0000000808047291 */ /* 0x000fc8000f8f08ff */
[----:B------:R-:W-:-:S06]  /*0230*/  USHF.R.S32.HI UR4, URZ, 0x1, UR4 ;  /* 0x00000001ff047899 */ /* 0x000fcc0008011404 */
[----:B------:R-:W-:Y:S01]  /*0240*/  VIADD R6, R11, -UR4 ;  /* 0x800000040b067c36 */ /* 0x000fe20008000000 */
[----:B------:R-:W-:Y:S06]  /*0250*/  BRA.U !UP0, `(.L_x_0) ;  /* 0x0000000d083c7547 */ /* 0x000fec000b800000 */
[----:B------:R-:W-:Y:S01]  /*0260*/  USHF.R.S32.HI UR5, URZ, 0x1, UR5 ;  /* 0x00000001ff057899 */ /* 0x000fe20008011405 */
[----:B0-----:R-:W-:Y:S01]  /*0270*/  VIADD R7, R0, -UR4 ;  /* 0x8000000400077c36 */ /* 0x001fe20008000000 */
[----:B------:R-:W-:Y:S01]  /*0280*/  UIADD3 UR16, UPT, UPT, UR7, UR18, URZ ;  /* 0x0000001207107290 */ /* 0x000fe2000fffe0ff */
[----:B------:R-:W-:Y:S01]  /*0290*/  IMAD.MOV.U32 R2, RZ, RZ, RZ ;  /* 0x000000ffff027224 */ /* 0x000fe200078e00ff */
[----:B------:R-:W-:Y:S02]  /*02a0*/  ULOP3.LUT UR8, UR8, 0x3, URZ, 0xc0, !UPT ;  /* 0x0000000308087892 */ /* 0x000fe4000f8ec0ff */
[----:B------:R-:W-:Y:S01]  /*02b0*/  VIADD R8, R9, -UR5 ;  /* 0x8000000509087c36 */ /* 0x000fe20008000000 */
[----:B------:R-:W-:Y:S01]  /*02c0*/  SHF.R.S32.HI R9, RZ, 0x1f, R7 ;  /* 0x0000001fff097819 */ /* 0x000fe20000011407 */
[----:B------:R-:W-:Y:S01]  /*02d0*/  VIADD R15, R3, -UR5 ;  /* 0x80000005030f7c36 */ /* 0x000fe20008000000 */
[----:B------:R-:W-:-:S07]  /*02e0*/  UMOV UR4, URZ ;  /* 0x000000ff00047c82 */ /* 0x000fce0008000000 */
.L_x_24:
[----:B------:R-:W0:Y:S01]  /*02f0*/  LDCU UR5, c[0x0][0x364] ;  /* 0x00006c80ff0577ac */ /* 0x000e220008000800 */
[----:B------:R-:W-:Y:S01]  /*0300*/  VIADD R12, R15, UR4 ;  /* 0x000000040f0c7c36 */ /* 0x000fe20008000000 */
[----:B------:R-:W1:Y:S01]  /*0310*/  LDCU UR10, c[0x0][0x39c] ;  /* 0x00007380ff0a77ac */ /* 0x000e620008000800 */
[----:B------:R-:W2:Y:S01]  /*0320*/  LDCU.64 UR14, c[0x0][0x390] ;  /* 0x00007200ff0e77ac */ /* 0x000ea20008000a00 */
[----:B0-----:R-:W-:Y:S02]  /*0330*/  UIADD3 UR5, UPT, UPT, UR6, UR5, URZ ;  /* 0x0000000506057290 */ /* 0x001fe4000fffe0ff */
[----:B-1----:R-:W-:-:S04]  /*0340*/  UISETP.GE.U32.AND UP0, UPT, UR10, 0x4, UPT ;  /* 0x000000040a00788c */ /* 0x002fc8000bf06070 */
[C---:B------:R-:W-:Y:S01]  /*0350*/  ISETP.GE.AND P1, PT, R12.reuse, UR5, PT ;  /* 0x000000050c007c0c */ /* 0x040fe2000bf26270 */
[----:B------:R-:W-:Y:S01]  /*0360*/  UIMAD UR11, UR4, UR10, URZ ;  /* 0x0000000a040b72a4 */ /* 0x000fe2000f8e02ff */
[C---:B--2---:R-:W-:Y:S01]  /*0370*/  ISETP.GE.AND P0, PT, R12.reuse, UR14, PT ;  /* 0x0000000e0c007c0c */ /* 0x044fe2000bf06270 */
[----:B------:R-:W-:Y:S01]  /*0380*/  UMOV UR5, URZ ;  /* 0x000000ff00057c82 */ /* 0x000fe20008000000 */
[C---:B------:R-:W-:Y:S02]  /*0390*/  ISETP.GE.AND P1, PT, R12.reuse, UR6, !P1 ;  /* 0x000000060c007c0c */ /* 0x040fe4000cf26270 */
[C---:B------:R-:W-:Y:S01]  /*03a0*/  ISETP.GT.AND P0, PT, R12.reuse, -0x1, !P0 ;  /* 0xffffffff0c00780c */ /* 0x040fe20004704270 */
[----:B------:R-:W-:Y:S01]  /*03b0*/  IMAD R12, R12, UR15, RZ ;  /* 0x0000000f0c0c7c24 */ /* 0x000fe2000f8e02ff */
[----:B---3--:R-:W-:Y:S11]  /*03c0*/  BRA.U !UP0, `(.L_x_1) ;  /* 0x0000000508947547 */ /* 0x008ff6000b800000 */
[----:B------:R-:W0:Y:S01]  /*03d0*/  S2UR UR9, SR_CgaCtaId ;  /* 0x00000000000979c3 */ /* 0x000e220000008800 */
[----:B------:R-:W-:Y:S01]  /*03e0*/  UMOV UR5, 0x400 ;  /* 0x0000040000057882 */ /* 0x000fe20000000000 */
[----:B------:R-:W-:Y:S01]  /*03f0*/  VIADD R13, R8, UR4 ;  /* 0x00000004080d7c36 */ /* 0x000fe20008000000 */
[----:B------:R-:W1:Y:S01]  /*0400*/  LDCU UR14, c[0x0][0x394] ;  /* 0x00007280ff0e77ac */ /* 0x000e620008000800 */
[----:B------:R-:W2:Y:S04]  /*0410*/  LDCU.64 UR20, c[0x0][0x380] ;  /* 0x00007000ff1477ac */ /* 0x000ea80008000a00 */
[----:B------:R-:W3:Y:S01]  /*0420*/  LDC.64 R4, c[0x0][0x380] ;  /* 0x0000e000ff047b82 */ /* 0x000ee20000000a00 */
[----:B------:R-:W-:Y:S02]  /*0430*/  ULOP3.LUT UR10, UR10, 0x7ffffffc, URZ, 0xc0, !UPT ;  /* 0x7ffffffc0a0a7892 */ /* 0x000fe4000f8ec0ff */
[----:B0-----:R-:W-:-:S06]  /*0440*/  ULEA UR5, UR9, UR5, 0x18 ;  /* 0x0000000509057291 */ /* 0x001fcc000f8ec0ff */
[----:B------:R-:W-:Y:S01]  /*0450*/  LEA R13, R13, UR5, 0x6 ;  /* 0x000000050d0d7c11 */ /* 0x000fe2000f8e30ff */
[----:B-12---:R-:W-:-:S06]  /*0460*/  UMOV UR5, URZ ;  /* 0x000000ff00057c82 */ /* 0x006fcc0008000000 */
.L_x_14:
[----:B------:R-:W-:Y:S01]  /*0470*/  VIADD R17, R7, UR5 ;  /* 0x0000000507117c36 */ /* 0x000fe20008000000 */
[----:B------:R-:W-:Y:S01]  /*0480*/  UMOV UR15, UR14 ;  /* 0x0000000e000f7c82 */ /* 0x000fe20008000000 */
[----:B------:R-:W-:Y:S01]  /*0490*/  VIADD R14, R6, UR5 ;  /* 0x00000005060e7c36 */ /* 0x000fe20008000000 */
[----:B------:R-:W-:Y:S02]  /*04a0*/  BSSY.RECONVERGENT B0, `(.L_x_2) ;  /* 0x0000016000007945 */ /* 0x000fe40003800200 */
[----:B------:R-:W-:Y:S01]  /*04b0*/  ISETP.GE.AND P2, PT, R17, UR15, PT ;  /* 0x0000000f11007c0c */ /* 0x000fe2000bf46270 */
[----:B------:R-:W-:-:S03]  /*04c0*/  IMAD R14, R14, 0x4, R13 ;  /* 0x000000040e0e7824 */ /* 0x000fc600078e020d */
[----:B------:R-:W-:-:S04]  /*04d0*/  ISETP.GT.AND P2, PT, R17, -0x1, !P2 ;  /* 0xffffffff1100780c */ /* 0x000fc80005744270 */
[----:B------:R-:W-:-:S13]  /*04e0*/  PLOP3.LUT P2, PT, P0, P2, PT, 0x80, 0x8 ;  /* 0x000000000008781c */ /* 0x000fda0000745070 */
[----:B------:R-:W-:Y:S05]  /*04f0*/  @!P2 BRA `(.L_x_3) ;  /* 0x000000000040a947 */ /* 0x000fea0003800000 */
[----:B------:R-:W-:-:S04]  /*0500*/  ISETP.GE.AND P2, PT, R17, UR16, PT ;  /* 0x0000001011007c0c */ /* 0x000fc8000bf46270 */
[----:B------:R-:W-:-:S13]  /*0510*/  ISETP.GE.AND P2, PT, R17, UR7, !P2 ;  /* 0x0000000711007c0c */ /* 0x000fda000d746270 */
[----:B------:R-:W-:Y:S05]  /*0520*/  @P1 BRA P2, `(.L_x_4) ;  /* 0x0000000000201947 */ /* 0x000fea0001000000 */
[----:B------:R-:W-:-:S04]  /*0530*/  IMAD.IADD R11, R12, 0x1, R17 ;  /* 0x000000010c0b7824 */ /* 0x000fc800078e0211 */
[----:B---3--:R-:W-:-:S06]  /*0540*/  IMAD.WIDE R10, R11, 0x4, R4 ;  /* 0x000000040b0a7825 */ /* 0x008fcc00078e0204 */
[----:B------:R-:W2:Y:S01]  /*0550*/  LDG.E R11, desc[UR12][R10.64] ;  /* 0x0000000c0a0b7981 */ /* 0x000ea2000c1e1900 */
[----:B------:R-:W-:-:S04]  /*0560*/  UIADD3 UR9, UPT, UPT, UR11, UR5, URZ ;  /* 0x000000050b097290 */ /* 0x000fc8000fffe0ff */
[----:B------:R-:W-:-:S12]  /*0570*/  USHF.L.U32 UR9, UR9, 0x2, URZ ;  /* 0x0000000209097899 */ /* 0x000fd800080006ff */
[----:B------:R-:W2:Y:S02]  /*0580*/  LDCU UR9, c[0x3][UR9] ;  /* 0x00c00000090977ac */ /* 0x000ea40008000800 */
[----:B--2---:R-:W-:Y:S01]  /*0590*/  FFMA R2, R11, UR9, R2 ;  /* 0x000000090b027c23 */ /* 0x004fe20008000002 */
[----:B------:R-:W-:Y:S06]  /*05a0*/  BRA `(.L_x_3) ;  /* 0x0000000000147947 */ /* 0x000fec0003800000 */
.L_x_4:
[----:B------:R-:W0:Y:S01]  /*05b0*/  LDS R11, [R14] ;  /* 0x000000000e0b7984 */ /* 0x000e220000000800 */
[----:B------:R-:W-:-:S04]  /*05c0*/  UIADD3 UR9, UPT, UPT, UR11, UR5, URZ ;  /* 0x000000050b097290 */ /* 0x000fc8000fffe0ff */
[----:B------:R-:W-:-:S12]  /*05d0*/  USHF.L.U32 UR9, UR9, 0x2, URZ ;  /* 0x0000000209097899 */ /* 0x000fd800080006ff */
[----:B------:R-:W0:Y:S02]  /*05e0*/  LDCU UR9, c[0x3][UR9] ;  /* 0x00c00000090977ac */ /* 0x000e240008000800 */
[----:B0-----:R-:W-:-:S07]  /*05f0*/  FFMA R2, R11, UR9, R2 ;  /* 0x000000090b027c23 */ /* 0x001fce0008000002 */
.L_x_3:
[----:B------:R-:W-:Y:S05]  /*0600*/  BSYNC.RECONVERGENT B0 ;  /* 0x0000000000007941 */ /* 0x000fea0003800200 */
.L_x_2:
[----:B------:R-:W-:Y:S01]  /*0610*/  VIADD R17, R17, 0x1 ;  /* 0x0000000111117836 */ /* 0x000fe20000000000 */
[----:B------:R-:W-:Y:S01]  /*0620*/  USHF.R.S32.HI UR17, URZ, 0x1f, UR5 ;  /* 0x0000001fff117899 */ /* 0x000fe20008011405 */
[----:B------:R-:W-:Y:S01]  /*0630*/  SHF.R.S32.HI R16, RZ, 0x1f, R12 ;  /* 0x0000001fff107819 */ /* 0x000fe2000001140c */
[----:B------:R-:W-:Y:S02]  /*0640*/  UIADD3 UR9, UPT, UPT, UR11, UR5, URZ ;  /* 0x000000050b097290 */ /* 0x000fe4000fffe0ff */
[----:B------:R-:W-:Y:S01]  /*0650*/  IADD3 R11, P3, P4, R12, UR5, R7 ;  /* 0x000000050c0b7c10 */ /* 0x000fe2000fc7e007 */
[----:B------:R-:W-:Y:S01]  /*0660*/  BSSY.RECONVERGENT B0, `(.L_x_5) ;  /* 0x0000015000007945 */ /* 0x000fe20003800200 */
[C---:B------:R-:W-:Y:S01]  /*0670*/  ISETP.GE.AND P2, PT, R17.reuse, UR15, PT ;  /* 0x0000000f11007c0c */ /* 0x040fe2000bf46270 */
[----:B------:R-:W-:Y:S01]  /*0680*/  USHF.L.U32 UR9, UR9, 0x2, URZ ;  /* 0x0000000209097899 */ /* 0x000fe200080006ff */
[----:B------:R-:W-:Y:S02]  /*0690*/  IADD3.X R16, PT, PT, R16, UR17, R9, P3, P4 ;  /* 0x0000001110107c10 */ /* 0x000fe40009fe8409 */
[----:B------:R-:W-:-:S02]  /*06a0*/  ISETP.GT.AND P2, PT, R17, -0x1, !P2 ;  /* 0xffffffff1100780c */ /* 0x000fc40005744270 */
[C---:B------:R-:W-:Y:S02]  /*06b0*/  LEA R10, P3, R11.reuse, UR20, 0x2 ;  /* 0x000000140b0a7c11 */ /* 0x040fe4000f8610ff */
[----:B------:R-:W-:Y:S02]  /*06c0*/  PLOP3.LUT P2, PT, P0, P2, PT, 0x80, 0x8 ;  /* 0x000000000008781c */ /* 0x000fe40000745070 */
[----:B------:R-:W-:Y:S01]  /*06d0*/  LEA.HI.X R11, R11, UR21, R16, 0x2, P3 ;  /* 0x000000150b0b7c11 */ /* 0x000fe200098f1410 */
[----:B------:R-:W-:-:S10]  /*06e0*/  VIADD R16, R7, UR5 ;  /* 0x0000000507107c36 */ /* 0x000fd40008000000 */
[----:B------:R-:W-:Y:S05]  /*06f0*/  @!P2 BRA `(.L_x_6) ;  /* 0x00000000002ca947 */ /* 0x000fea0003800000 */
[----:B------:R-:W-:-:S05]  /*0700*/  VIADD R17, R16, 0x1 ;  /* 0x0000000110117836 */ /* 0x000fca0000000000 */
[----:B------:R-:W-:-:S04]  /*0710*/  ISETP.GE.AND P2, PT, R17, UR16, PT ;  /* 0x0000001011007c0c */ /* 0x000fc8000bf46270 */
[----:B------:R-:W-:-:S13]  /*0720*/  ISETP.GE.AND P2, PT, R17, UR7, !P2 ;  /* 0x0000000711007c0c */ /* 0x000fda000d746270 */
[----:B------:R-:W-:Y:S05]  /*0730*/  @P1 BRA P2, `(.L_x_7) ;  /* 0x0000000000101947 */ /* 0x000fea0001000000 */
[----:B------:R-:W2:Y:S01]  /*0740*/  LDG.E R17, desc[UR12][R10.64+0x4] ;  /* 0x0000040c0a117981 */ /* 0x000ea2000c1e1900 */
[----:B------:R-:W2:Y:S02]  /*0750*/  LDCU UR17, c[0x3][UR9+0x4] ;  /* 0x00c00080091177ac */ /* 0x000ea40008000800 */
[----:B--2---:R-:W-:Y:S01]  /*0760*/  FFMA R2, R17, UR17, R2 ;  /* 0x0000001111027c23 */ /* 0x004fe20008000002 */
[----:B------:R-:W-:Y:S06]  /*0770*/  BRA `(.L_x_6) ;  /* 0x00000000000c7947 */ /* 0x000fec0003800000 */
.L_x_7:
[----:B------:R-:W0:Y:S01]  /*0780*/  LDS R17, [R14+0x4] ;  /* 0x000004000e117984 */ /* 0x000e220000000800 */
[----:B------:R-:W0:Y:S02]  /*0790*/  LDCU UR17, c[0x3][UR9+0x4] ;  /* 0x00c00080091177ac */ /* 0x000e240008000800 */
[----:B0-----:R-:W-:-:S07]  /*07a0*/  FFMA R2, R17, UR17, R2 ;  /* 0x0000001111027c23 */ /* 0x001fce0008000002 */
.L_x_6:
[----:B------:R-:W-:Y:S05]  /*07b0*/  BSYNC.RECONVERGENT B0 ;  /* 0x0000000000007941 */ /* 0x000fea0003800200 */
.L_x_5:
[----:B------:R-:W-:Y:S01]  /*07c0*/  VIADD R17, R16, 0x2 ;  /* 0x0000000210117836 */ /* 0x000fe20000000000 */
[----:B------:R-:W-:Y:S04]  /*07d0*/  BSSY.RECONVERGENT B0, `(.L_x_8) ;  /* 0x000000f000007945 */ /* 0x000fe80003800200 */
[----:B------:R-:W-:-:S04]  /*07e0*/  ISETP.GE.AND P2, PT, R17, UR15, PT ;  /* 0x0000000f11007c0c */ /* 0x000fc8000bf46270 */
[----:B------:R-:W-:-:S04]  /*07f0*/  ISETP.GT.AND P2, PT, R17, -0x1, !P2 ;  /* 0xffffffff1100780c */ /* 0x000fc80005744270 */
[----:B------:R-:W-:-:S13]  /*0800*/  PLOP3.LUT P2, PT, P0, P2, PT, 0x80, 0x8 ;  /* 0x000000000008781c */ /* 0x000fda0000745070 */
[----:B------:R-:W-:Y:S05]  /*0810*/  @!P2 BRA `(.L_x_9) ;  /* 0x000000000028a947 */ /* 0x000fea0003800000 */
[----:B------:R-:W-:-:S04]  /*0820*/  ISETP.GE.AND P2, PT, R17, UR16, PT ;  /* 0x0000001011007c0c */ /* 0x000fc8000bf46270 */
[----:B------:R-:W-:-:S13]  /*0830*/  ISETP.GE.AND P2, PT, R17, UR7, !P2 ;  /* 0x0000000711007c0c */ /* 0x000fda000d746270 */
[----:B------:R-:W-:Y:S05]  /*0840*/  @P1 BRA P2, `(.L_x_10) ;  /* 0x0000000000101947 */ /* 0x000fea0001000000 */
[----:B------:R-:W2:Y:S01]  /*0850*/  LDG.E R17, desc[UR12][R10.64+0x8] ;  /* 0x0000080c0a117981 */ /* 0x000ea2000c1e1900 */
[----:B------:R-:W2:Y:S02]  /*0860*/  LDCU UR17, c[0x3][UR9+0x8] ;  /* 0x00c00100091177ac */ /* 0x000ea40008000800 */
[----:B--2---:R-:W-:Y:S01]  /*0870*/  FFMA R2, R17, UR17, R2 ;  /* 0x0000001111027c23 */ /* 0x004fe20008000002 */
[----:B------:R-:W-:Y:S06]  /*0880*/  BRA `(.L_x_9) ;  /* 0x00000000000c7947 */ /* 0x000fec0003800000 */
.L_x_10:
[----:B------:R-:W0:Y:S01]  /*0890*/  LDS R17, [R14+0x8] ;  /* 0x000008000e117984 */ /* 0x000e220000000800 */
[----:B------:R-:W0:Y:S02]  /*08a0*/  LDCU UR17, c[0x3][UR9+0x8] ;  /* 0x00c00100091177ac */ /* 0x000e240008000800 */
[----:B0-----:R-:W-:-:S07]  /*08b0*/  FFMA R2, R17, UR17, R2 ;  /* 0x0000001111027c23 */ /* 0x001fce0008000002 */
.L_x_9:
[----:B------:R-:W-:Y:S05]  /*08c0*/  BSYNC.RECONVERGENT B0 ;  /* 0x0000000000007941 */ /* 0x000fea0003800200 */
.L_x_8:
        /* <DEDUP_REMOVED lines=13> */
.L_x_13:
[----:B------:R-:W0:Y:S01]  /*09a0*/  LDS R11, [R14+0xc] ;  /* 0x00000c000e0b7984 */ /* 0x000e220000000800 */
[----:B------:R-:W0:Y:S02]  /*09b0*/  LDCU UR17, c[0x3][UR9+0xc] ;  /* 0x00c00180091177ac */ /* 0x000e240008000800 */
[----:B0-----:R-:W-:-:S07]  /*09c0*/  FFMA R2, R11, UR17, R2 ;  /* 0x000000110b027c23 */ /* 0x001fce0008000002 */
.L_x_12:
[----:B------:R-:W-:Y:S05]  /*09d0*/  BSYNC.RECONVERGENT B0 ;  /* 0x0000000000007941 */ /* 0x000fea0003800200 */
.L_x_11:
[----:B------:R-:W-:-:S04]  /*09e0*/  UIADD3 UR5, UPT, UPT, UR5, 0x4, URZ ;  /* 0x0000000405057890 */ /* 0x000fc8000fffe0ff */
[----:B------:R-:W-:-:S09]  /*09f0*/  UISETP.NE.AND UP0, UPT, UR5, UR10, UPT ;  /* 0x0000000a0500728c */ /* 0x000fd2000bf05270 */
[----:B------:R-:W-:Y:S05]  /*0a00*/  BRA.U UP0, `(.L_x_14) ;  /* 0xfffffff900987547 */ /* 0x000fea000b83ffff */
[----:B------:R-:W-:-:S05]  /*0a10*/  UMOV UR5, UR10 ;  /* 0x0000000a00057c82 */ /* 0x000fca0008000000 */
.L_x_1:
[----:B------:R-:W-:-:S09]  /*0a20*/  UISETP.NE.AND UP0, UPT, UR8, URZ, UPT ;  /* 0x000000ff0800728c */ /* 0x000fd2000bf05270 */
[----:B------:R-:W-:Y:S05]  /*0a30*/  BRA.U !UP0, `(.L_x_15) ;  /* 0x0000000508347547 */ /* 0x000fea000b800000 */
[----:B------:R-:W0:Y:S01]  /*0a40*/  S2UR UR10, SR_CgaCtaId ;  /* 0x00000000000a79c3 */ /* 0x000e220000008800 */
[----:B------:R-:W-:Y:S01]  /*0a50*/  VIADD R13, R7, UR5 ;  /* 0x00000005070d7c36 */ /* 0x000fe20008000000 */
[----:B------:R-:W-:Y:S01]  /*0a60*/  UMOV UR9, 0x400 ;  /* 0x0000040000097882 */ /* 0x000fe20000000000 */
[----:B---3--:R-:W-:Y:S01]  /*0a70*/  VIADD R5, R8, UR4 ;  /* 0x0000000408057c36 */ /* 0x008fe20008000000 */
[----:B------:R-:W-:Y:S01]  /*0a80*/  BSSY.RECONVERGENT B0, `(.L_x_16) ;  /* 0x000001a000007945 */ /* 0x000fe20003800200 */
[----:B------:R-:W-:Y:S01]  /*0a90*/  VIADD R4, R6, UR5 ;  /* 0x0000000506047c36 */ /* 0x000fe20008000000 */
[----:B------:R-:W-:-:S04]  /*0aa0*/  ISETP.GE.AND P2, PT, R13, UR15, PT ;  /* 0x0000000f0d007c0c */ /* 0x000fc8000bf46270 */
[----:B------:R-:W-:-:S04]  /*0ab0*/  ISETP.GT.AND P2, PT, R13, -0x1, !P2 ;  /* 0xffffffff0d00780c */ /* 0x000fc80005744270 */
[----:B------:R-:W-:Y:S01]  /*0ac0*/  PLOP3.LUT P2, PT, P0, P2, PT, 0x80, 0x8 ;  /* 0x000000000008781c */ /* 0x000fe20000745070 */
[----:B0-----:R-:W-:-:S06]  /*0ad0*/  ULEA UR9, UR10, UR9, 0x18 ;  /* 0x000000090a097291 */ /* 0x001fcc000f8ec0ff */
[----:B------:R-:W-:-:S05]  /*0ae0*/  LEA R5, R5, UR9, 0x6 ;  /* 0x0000000905057c11 */ /* 0x000fca000f8e30ff */
[----:B------:R-:W-:Y:S01]  /*0af0*/  IMAD R10, R4, 0x4, R5 ;  /* 0x00000004040a7824 */ /* 0x000fe200078e0205 */
[----:B------:R-:W-:Y:S06]  /*0b00*/  @!P2 BRA `(.L_x_17) ;  /* 0x000000000044a947 */ /* 0x000fec0003800000 */
[----:B------:R-:W-:-:S04]  /*0b10*/  ISETP.GE.AND P2, PT, R13, UR16, PT ;  /* 0x000000100d007c0c */ /* 0x000fc8000bf46270 */
[----:B------:R-:W-:-:S13]  /*0b20*/  ISETP.GE.AND P2, PT, R13, UR7, !P2 ;  /* 0x000000070d007c0c */ /* 0x000fda000d746270 */
[----:B------:R-:W-:Y:S05]  /*0b30*/  @P1 BRA P2, `(.L_x_18) ;  /* 0x0000000000241947 */ /* 0x000fea0001000000 */
[----:B------:R-:W0:Y:S01]  /*0b40*/  LDC.64 R4, c[0x0][0x380] ;  /* 0x0000e000ff047b82 */ /* 0x000e220000000a00 */
[----:B------:R-:W-:-:S04]  /*0b50*/  IMAD.IADD R11, R12, 0x1, R13 ;  /* 0x000000010c0b7824 */ /* 0x000fc800078e020d */
[----:B0-----:R-:W-:-:S06]  /*0b60*/  IMAD.WIDE R4, R11, 0x4, R4 ;  /* 0x000000040b047825 */ /* 0x001fcc00078e0204 */
[----:B------:R-:W2:Y:S01]  /*0b70*/  LDG.E R5, desc[UR12][R4.64] ;  /* 0x0000000c04057981 */ /* 0x000ea2000c1e1900 */
[----:B------:R-:W-:-:S04]  /*0b80*/  UIADD3 UR9, UPT, UPT, UR11, UR5, URZ ;  /* 0x000000050b097290 */ /* 0x000fc8000fffe0ff */
[----:B------:R-:W-:-:S12]  /*0b90*/  USHF.L.U32 UR9, UR9, 0x2, URZ ;  /* 0x0000000209097899 */ /* 0x000fd800080006ff */
[----:B------:R-:W2:Y:S02]  /*0ba0*/  LDCU UR9, c[0x3][UR9] ;  /* 0x00c00000090977ac */ /* 0x000ea40008000800 */
[----:B--2---:R-:W-:Y:S01]  /*0bb0*/  FFMA R2, R5, UR9, R2 ;  /* 0x0000000905027c23 */ /* 0x004fe20008000002 */
[----:B------:R-:W-:Y:S06]  /*0bc0*/  BRA `(.L_x_17) ;  /* 0x0000000000147947 */ /* 0x000fec0003800000 */
.L_x_18:
[----:B------:R-:W0:Y:S01]  /*0bd0*/  LDS R5, [R10] ;  /* 0x000000000a057984 */ /* 0x000e220000000800 */
[----:B------:R-:W-:-:S04]  /*0be0*/  UIADD3 UR9, UPT, UPT, UR11, UR5, URZ ;  /* 0x000000050b097290 */ /* 0x000fc8000fffe0ff */
[----:B------:R-:W-:-:S12]  /*0bf0*/  USHF.L.U32 UR9, UR9, 0x2, URZ ;  /* 0x0000000209097899 */ /* 0x000fd800080006ff */
[----:B------:R-:W0:Y:S02]  /*0c00*/  LDCU UR9, c[0x3][UR9] ;  /* 0x00c00000090977ac */ /* 0x000e240008000800 */
[----:B0-----:R-:W-:-:S07]  /*0c10*/  FFMA R2, R5, UR9, R2 ;  /* 0x0000000905027c23 */ /* 0x001fce0008000002 */
.L_x_17:
[----:B------:R-:W-:Y:S05]  /*0c20*/  BSYNC.RECONVERGENT B0 ;  /* 0x0000000000007941 */ /* 0x000fea0003800200 */
.L_x_16:
[----:B------:R-:W-:-:S09]  /*0c30*/  UISETP.NE.AND UP0, UPT, UR8, 0x1, UPT ;  /* 0x000000010800788c */ /* 0x000fd2000bf05270 */
[----:B------:R-:W-:Y:S05]  /*0c40*/  BRA.U !UP0, `(.L_x_15) ;  /* 0x0000000108b07547 */ /* 0x000fea000b800000 */
[----:B------:R-:W-:Y:S01]  /*0c50*/  VIADD R11, R13, 0x1 ;  /* 0x000000010d0b7836 */ /* 0x000fe20000000000 */
[----:B------:R-:W0:Y:S01]  /*0c60*/  LDCU.64 UR20, c[0x0][0x380] ;  /* 0x00007000ff1477ac */ /* 0x000e220008000a00 */
[----:B------:R-:W-:Y:S01]  /*0c70*/  SHF.R.S32.HI R4, RZ, 0x1f, R12 ;  /* 0x0000001fff047819 */ /* 0x000fe2000001140c */
[----:B------:R-:W-:Y:S01]  /*0c80*/  BSSY.RECONVERGENT B0, `(.L_x_19) ;  /* 0x0000015000007945 */ /* 0x000fe20003800200 */
[----:B------:R-:W-:Y:S01]  /*0c90*/  IADD3 R12, P3, P4, R12, UR5, R7 ;  /* 0x000000050c0c7c10 */ /* 0x000fe2000fc7e007 */
[----:B------:R-:W-:Y:S01]  /*0ca0*/  UIADD3 UR5, UPT, UPT, UR11, UR5, URZ ;  /* 0x000000050b057290 */ /* 0x000fe2000fffe0ff */
[C---:B------:R-:W-:Y:S02]  /*0cb0*/  ISETP.GE.AND P2, PT, R11.reuse, UR15, PT ;  /* 0x0000000f0b007c0c */ /* 0x040fe4000bf46270 */
[----:B------:R-:W-:Y:S01]  /*0cc0*/  IADD3.X R5, PT, PT, R4, RZ, R9, P3, P4 ;  /* 0x000000ff04057210 */ /* 0x000fe20001fe8409 */
[----:B------:R-:W-:Y:S01]  /*0cd0*/  USHF.L.U32 UR5, UR5, 0x2, URZ ;  /* 0x0000000205057899 */ /* 0x000fe200080006ff */
[----:B------:R-:W-:-:S04]  /*0ce0*/  ISETP.GT.AND P2, PT, R11, -0x1, !P2 ;  /* 0xffffffff0b00780c */ /* 0x000fc80005744270 */
[----:B------:R-:W-:Y:S02]  /*0cf0*/  PLOP3.LUT P2, PT, P0, P2, PT, 0x80, 0x8 ;  /* 0x000000000008781c */ /* 0x000fe40000745070 */
[----:B0-----:R-:W-:-:S04]  /*0d00*/  LEA R4, P3, R12, UR20, 0x2 ;  /* 0x000000140c047c11 */ /* 0x001fc8000f8610ff */
[----:B------:R-:W-:-:S07]  /*0d10*/  LEA.HI.X R5, R12, UR21, R5, 0x2, P3 ;  /* 0x000000150c057c11 */ /* 0x000fce00098f1405 */
        /* <DEDUP_REMOVED lines=8> */
.L_x_21:
[----:B------:R-:W0:Y:S01]  /*0da0*/  LDS R11, [R10+0x4] ;  /* 0x000004000a0b7984 */ /* 0x000e220000000800 */
[----:B------:R-:W0:Y:S02]  /*0db0*/  LDCU UR9, c[0x3][UR5+0x4] ;  /* 0x00c00080050977ac */ /* 0x000e240008000800 */
[----:B0-----:R-:W-:-:S07]  /*0dc0*/  FFMA R2, R11, UR9, R2 ;  /* 0x000000090b027c23 */ /* 0x001fce0008000002 */
.L_x_20:
[----:B------:R-:W-:Y:S05]  /*0dd0*/  BSYNC.RECONVERGENT B0 ;  /* 0x0000000000007941 */ /* 0x000fea0003800200 */
.L_x_19:
[----:B------:R-:W-:-:S09]  /*0de0*/  UISETP.NE.AND UP0, UPT, UR8, 0x2, UPT ;  /* 0x000000020800788c */ /* 0x000fd2000bf05270 */
[----:B------:R-:W-:Y:S05]  /*0df0*/  BRA.U !UP0, `(.L_x_15) ;  /* 0x0000000108447547 */ /* 0x000fea000b800000 */
        /* <DEDUP_REMOVED lines=13> */
.L_x_23:
[----:B------:R-:W0:Y:S01]  /*0ed0*/  LDS R5, [R10+0x8] ;  /* 0x000008000a057984 */ /* 0x000e220000000800 */
[----:B------:R-:W0:Y:S02]  /*0ee0*/  LDCU UR9, c[0x3][UR5+0x8] ;  /* 0x00c00100050977ac */ /* 0x000e240008000800 */
[----:B0-----:R-:W-:-:S07]  /*0ef0*/  FFMA R2, R5, UR9, R2 ;  /* 0x0000000905027c23 */ /* 0x001fce0008000002 */
.L_x_22:
[----:B------:R-:W-:Y:S05]  /*0f00*/  BSYNC.RECONVERGENT B0 ;  /* 0x0000000000007941 */ /* 0x000fea0003800200 */
.L_x_15:
[----:B------:R-:W0:Y:S01]  /*0f10*/  LDCU UR5, c[0x0][0x398] ;  /* 0x00007300ff0577ac */ /* 0x000e220008000800 */
[----:B------:R-:W-:-:S04]  /*0f20*/  UIADD3 UR4, UPT, UPT, UR4, 0x1, URZ ;  /* 0x0000000104047890 */ /* 0x000fc8000fffe0ff */
[----:B0-----:R-:W-:-:S09]  /*0f30*/  UISETP.NE.AND UP0, UPT, UR4, UR5, UPT ;  /* 0x000000050400728c */ /* 0x001fd2000bf05270 */
[----:B------:R-:W-:Y:S05]  /*0f40*/  BRA.U UP0, `(.L_x_24) ;  /* 0xfffffff100e87547 */ /* 0x000fea000b83ffff */
.L_x_0:
[----:B0--3--:R-:W0:Y:S01]  /*0f50*/  LDC.64 R4, c[0x0][0x388] ;  /* 0x0000e200ff047b82 */ /* 0x009e220000000a00 */
[----:B------:R-:W-:-:S04]  /*0f60*/  IMAD R3, R3, UR15, R0 ;  /* 0x0000000f03037c24 */ /* 0x000fc8000f8e0200 */
[----:B0-----:R-:W-:-:S05]  /*0f70*/  IMAD.WIDE R4, R3, 0x4, R4 ;  /* 0x0000000403047825 */ /* 0x001fca00078e0204 */
[----:B------:R-:W-:Y:S01]  /*0f80*/  STG.E desc[UR12][R4.64], R2 ;  /* 0x0000000204007986 */ /* 0x000fe2000c10190c */
[----:B------:R-:W-:Y:S05]  /*0f90*/  EXIT ;  /* 0x000000000000794d */ /* 0x000fea0003800000 */
.L_x_25:
[----:B------:R-:W-:-:S00]  /*0fa0*/  BRA `(.L_x_25) ;  /* 0xfffffffc00fc7947 */ /* 0x000fc0000383ffff */
[----:B------:R-:W-:-:S00]  /*0fb0*/  NOP ;  /* 0x0000000000007918 */ /* 0x000fc00000000000 */
        /* <DEDUP_REMOVED lines=12> */
.L_x_69:


//--------------------- .text._Z24tiled_convolution_kernelPKfPfiiii --------------------------
	.section	.text._Z24tiled_convolution_kernelPKfPfiiii,"ax",@progbits
	.align	128
        .global         _Z24tiled_convolution_kernelPKfPfiiii
        .type           _Z24tiled_convolution_kernelPKfPfiiii,@function
        .size           _Z24tiled_convolution_kernelPKfPfiiii,(.L_x_70 - _Z24tiled_convolution_kernelPKfPfiiii)
        .other          _Z24tiled_convolution_kernelPKfPfiiii,@"STO_CUDA_ENTRY STV_DEFAULT"
_Z24tiled_convolution_kernelPKfPfiiii:
.text._Z24tiled_convolution_kernelPKfPfiiii:
[----:B------:R-:W-:Y:S01]  /*0000*/  LDC R1, c[0x0][0x37c] ;  /* 0x0000df00ff017b82 */ /* 0x000fe20000000800 */
[----:B------:R-:W0:Y:S07]  /*0010*/  S2R R5, SR_TID.X ;  /* 0x0000000000057919 */ /* 0x000e2e0000002100 */
[----:B------:R-:W1:Y:S01]  /*0020*/  LDC R7, c[0x0][0x364] ;  /* 0x0000d900ff077b82 */ /* 0x000e620000000800 */
[----:B------:R-:W2:Y:S01]  /*0030*/  LDCU.128 UR8, c[0x0][0x390] ;  /* 0x00007200ff0877ac */ /* 0x000ea20008000c00 */
[----:B------:R-:W-:Y:S01]  /*0040*/  HFMA2 R15, -RZ, RZ, 0, 0 ;  /* 0x00000000ff0f7431 */ /* 0x000fe200000001ff */
[----:B------:R-:W1:Y:S01]  /*0050*/  S2R R4, SR_TID.Y ;  /* 0x0000000000047919 */ /* 0x000e620000002200 */
[----:B------:R-:W3:Y:S04]  /*0060*/  LDCU.64 UR12, c[0x0][0x358] ;  /* 0x00006b00ff0c77ac */ /* 0x000ee80008000a00 */
[----:B------:R-:W0:Y:S08]  /*0070*/  S2UR UR7, SR_CTAID.X ;  /* 0x00000000000779c3 */ /* 0x000e300000002500 */
[----:B------:R-:W0:Y:S08]  /*0080*/  LDC R6, c[0x0][0x360] ;  /* 0x0000d800ff067b82 */ /* 0x000e300000000800 */
[----:B------:R-:W1:Y:S01]  /*0090*/  S2UR UR6, SR_CTAID.Y ;  /* 0x00000000000679c3 */ /* 0x000e620000002600 */
[----:B0-----:R-:W-:-:S05]  /*00a0*/  IMAD R3, R6, UR7, R5 ;  /* 0x0000000706037c24 */ /* 0x001fca000f8e0205 */
[----:B--2---:R-:W-:Y:S01]  /*00b0*/  ISETP.GE.AND P0, PT, R3, UR9, PT ;  /* 0x0000000903007c0c */ /* 0x004fe2000bf06270 */
[----:B-1----:R-:W-:-:S05]  /*00c0*/  IMAD R2, R7, UR6, R4 ;  /* 0x0000000607027c24 */ /* 0x002fca000f8e0204 */
[----:B------:R-:W-:-:S13]  /*00d0*/  ISETP.GE.AND P1, PT, R2, UR8, P0 ;  /* 0x0000000802007c0c */ /* 0x000fda0008726270 */
[----:B------:R-:W0:Y:S01]  /*00e0*/  @!P1 LDC.64 R10, c[0x0][0x380] ;  /* 0x0000e000ff0a9b82 */ /* 0x000e220000000a00 */
[----:B------:R-:W-:-:S04]  /*00f0*/  @!P1 IMAD R9, R2, UR9, R3 ;  /* 0x0000000902099c24 */ /* 0x000fc8000f8e0203 */
[----:B0-----:R-:W-:-:S05]  /*0100*/  @!P1 IMAD.WIDE R10, R9, 0x4, R10 ;  /* 0x00000004090a9825 */ /* 0x001fca00078e020a */
[----:B---3--:R0:W2:Y:S01]  /*0110*/  @!P1 LDG.E R15, desc[UR12][R10.64] ;  /* 0x0000000c0a0f9981 */ /* 0x0080a2000c1e1900 */
[----:B------:R-:W-:Y:S01]  /*0120*/  ULEA.HI UR4, UR10, UR10, URZ, 0x1 ;  /* 0x0000000a0a047291 */ /* 0x000fe2000f8f08ff */
[----:B------:R-:W-:Y:S01]  /*0130*/  MOV R0, 0x400 ;  /* 0x0000040000007802 */ /* 0x000fe20000000f00 */
[----:B------:R-:W-:Y:S01]  /*0140*/  ULEA.HI UR5, UR11, UR11, URZ, 0x1 ;  /* 0x0000000b0b057291 */ /* 0x000fe2000f8f08ff */
[----:B------:R-:W1:Y:S01]  /*0150*/  S2R R9, SR_CgaCtaId ;  /* 0x0000000000097919 */ /* 0x000e620000008800 */
[----:B------:R-:W-:Y:S01]  /*0160*/  USHF.R.S32.HI UR4, URZ, 0x1, UR4 ;  /* 0x00000001ff047899 */ /* 0x000fe20008011404 */
[----:B------:R-:W-:Y:S01]  /*0170*/  IMAD R14, R6, UR7, -R6 ;  /* 0x00000007060e7c24 */ /* 0x000fe2000f8e0a06 */
[----:B------:R-:W-:Y:S01]  /*0180*/  USHF.R.S32.HI UR5, URZ, 0x1, UR5 ;  /* 0x00000001ff057899 */ /* 0x000fe20008011405 */
[----:B------:R-:W-:Y:S01]  /*0190*/  BSSY.RECONVERGENT B0, `(.L_x_26) ;  /* 0x000001b000007945 */ /* 0x000fe20003800200 */
[----:B------:R-:W-:Y:S01]  /*01a0*/  IADD3 R13, PT, PT, R3, R6, RZ ;  /* 0x00000006030d7210 */ /* 0x000fe20007ffe0ff */
[----:B0-----:R-:W-:-:S03]  /*01b0*/  IMAD R11, R7, UR6, -R7 ;  /* 0x00000006070b7c24 */ /* 0x001fc6000f8e0a07 */
[----:B------:R-:W-:Y:S02]  /*01c0*/  IADD3 R10, PT, PT, R6, -UR5, RZ ;  /* 0x80000005060a7c10 */ /* 0x000fe4000fffe0ff */
[----:B------:R-:W-:Y:S02]  /*01d0*/  IADD3 R12, PT, PT, R11, R4, RZ ;  /* 0x000000040b0c7210 */ /* 0x000fe40007ffe0ff */
[----:B------:R-:W-:Y:S01]  /*01e0*/  ISETP.GE.U32.AND P2, PT, R5, R10, PT ;  /* 0x0000000a0500720c */ /* 0x000fe20003f46070 */
[----:B------:R-:W-:Y:S01]  /*01f0*/  IMAD.IADD R10, R2, 0x1, R7 ;  /* 0x00000001020a7824 */ /* 0x000fe200078e0207 */
[----:B------:R-:W-:Y:S02]  /*0200*/  IADD3 R11, PT, PT, R14, R5, RZ ;  /* 0x000000050e0b7210 */ /* 0x000fe40007ffe0ff */
[----:B-1----:R-:W-:Y:S02]  /*0210*/  LEA R0, R9, R0, 0x18 ;  /* 0x0000000009007211 */ /* 0x002fe400078ec0ff */
[----:B------:R-:W-:-:S05]  /*0220*/  IADD3 R9, PT, PT, R4, UR4, RZ ;  /* 0x0000000404097c10 */ /* 0x000fca000fffe0ff */
[----:B------:R-:W-:Y:S01]  /*0230*/  IMAD R8, R9, 0x64, R0 ;  /* 0x0000006409087824 */ /* 0x000fe200078e0200 */
[----:B------:R-:W-:-:S05]  /*0240*/  IADD3 R9, PT, PT, R5, UR5, RZ ;  /* 0x0000000505097c10 */ /* 0x000fca000fffe0ff */
[----:B------:R-:W-:-:S05]  /*0250*/  IMAD R16, R9, 0x4, R8 ;  /* 0x0000000409107824 */ /* 0x000fca00078e0208 */
[----:B--2---:R0:W-:Y:S01]  /*0260*/  STS [R16], R15 ;  /* 0x0000000f10007388 */ /* 0x0041e20000000800 */
[----:B------:R-:W-:Y:S05]  /*0270*/  @!P2 BRA `(.L_x_27) ;  /* 0x000000000030a947 */ /* 0x000fea0003800000 */
[----:B------:R-:W-:Y:S01]  /*0280*/  ISETP.GE.AND P1, PT, R11, RZ, PT ;  /* 0x000000ff0b00720c */ /* 0x000fe20003f26270 */
[----:B------:R-:W-:Y:S01]  /*0290*/  BSSY.RECONVERGENT B1, `(.L_x_28) ;  /* 0x0000009000017945 */ /* 0x000fe20003800200 */
[----:B0-----:R-:W-:Y:S01]  /*02a0*/  IADD3 R15, PT, PT, R5, UR5, -R6 ;  /* 0x00000005050f7c10 */ /* 0x001fe2000fffe806 */
[----:B------:R-:W-:-:S03]  /*02b0*/  IMAD.MOV.U32 R14, RZ, RZ, RZ ;  /* 0x000000ffff0e7224 */ /* 0x000fc600078e00ff */
[----:B------:R-:W-:-:S07]  /*02c0*/  LEA R19, R15, R8, 0x2 ;  /* 0x000000080f137211 */ /* 0x000fce00078e10ff */
[----:B------:R-:W-:Y:S05]  /*02d0*/  @!P1 BRA `(.L_x_29) ;  /* 0x0000000000109947 */ /* 0x000fea0003800000 */
[----:B------:R-:W0:Y:S01]  /*02e0*/  LDC.64 R14, c[0x0][0x380] ;  /* 0x0000e000ff0e7b82 */ /* 0x000e220000000a00 */
[----:B------:R-:W-:-:S04]  /*02f0*/  IMAD R17, R2, UR9, R11 ;  /* 0x0000000902117c24 */ /* 0x000fc8000f8e020b */
[----:B0-----:R-:W-:-:S06]  /*0300*/  IMAD.WIDE R14, R17, 0x4, R14 ;  /* 0x00000004110e7825 */ /* 0x001fcc00078e020e */
[----:B------:R0:W5:Y:S02]  /*0310*/  LDG.E R14, desc[UR12][R14.64] ;  /* 0x0000000c0e0e7981 */ /* 0x000164000c1e1900 */
.L_x_29:
[----:B------:R-:W-:Y:S05]  /*0320*/  BSYNC.RECONVERGENT B1 ;  /* 0x0000000000017941 */ /* 0x000fea0003800200 */
.L_x_28:
[----:B-----5:R1:W-:Y:S02]  /*0330*/  STS [R19], R14 ;  /* 0x0000000e13007388 */ /* 0x0203e40000000800 */
.L_x_27:
[----:B------:R-:W-:Y:S05]  /*0340*/  BSYNC.RECONVERGENT B0 ;  /* 0x0000000000007941 */ /* 0x000fea0003800200 */
.L_x_26:
[----:B------:R-:W-:Y:S01]  /*0350*/  ISETP.GE.U32.AND P3, PT, R5, UR5, PT ;  /* 0x0000000505007c0c */ /* 0x000fe2000bf66070 */
[----:B------:R-:W-:-:S12]  /*0360*/  BSSY.RECONVERGENT B0, `(.L_x_30) ;  /* 0x000000d000007945 */ /* 0x000fd80003800200 */
[----:B------:R-:W-:Y:S05]  /*0370*/  @P3 BRA `(.L_x_31) ;  /* 0x00000000002c3947 */ /* 0x000fea0003800000 */
[----:B------:R-:W-:Y:S01]  /*0380*/  ISETP.GE.AND P1, PT, R13, UR9, PT ;  /* 0x000000090d007c0c */ /* 0x000fe2000bf26270 */
[----:B------:R-:W-:Y:S01]  /*0390*/  BSSY.RECONVERGENT B1, `(.L_x_32) ;  /* 0x0000008000017945 */ /* 0x000fe20003800200 */
[----:B-1----:R-:W-:Y:S02]  /*03a0*/  LEA R19, R6, R16, 0x2 ;  /* 0x0000001006137211 */ /* 0x002fe400078e10ff */
[----:B------:R-:W-:-:S09]  /*03b0*/  MOV R14, RZ ;  /* 0x000000ff000e7202 */ /* 0x000fd20000000f00 */
[----:B------:R-:W-:Y:S05]  /*03c0*/  @P1 BRA `(.L_x_33) ;  /* 0x0000000000101947 */ /* 0x000fea0003800000 */
[----:B0-----:R-:W0:Y:S01]  /*03d0*/  LDC.64 R14, c[0x0][0x380] ;  /* 0x0000e000ff0e7b82 */ /* 0x001e220000000a00 */
[----:B------:R-:W-:-:S04]  /*03e0*/  IMAD R17, R2, UR9, R13 ;  /* 0x0000000902117c24 */ /* 0x000fc8000f8e020d */
[----:B0-----:R-:W-:-:S06]  /*03f0*/  IMAD.WIDE R14, R17, 0x4, R14 ;  /* 0x00000004110e7825 */ /* 0x001fcc00078e020e */
[----:B------:R1:W5:Y:S02]  /*0400*/  LDG.E R14, desc[UR12][R14.64] ;  /* 0x0000000c0e0e7981 */ /* 0x000364000c1e1900 */
.L_x_33:
[----:B------:R-:W-:Y:S05]  /*0410*/  BSYNC.RECONVERGENT B1 ;  /* 0x0000000000017941 */ /* 0x000fea0003800200 */
.L_x_32:
[----:B-----5:R2:W-:Y:S02]  /*0420*/  STS [R19], R14 ;  /* 0x0000000e13007388 */ /* 0x0205e40000000800 */
.L_x_31:
[----:B------:R-:W-:Y:S05]  /*0430*/  BSYNC.RECONVERGENT B0 ;  /* 0x0000000000007941 */ /* 0x000fea0003800200 */
.L_x_30:
[----:B01----:R-:W-:Y:S01]  /*0440*/  IADD3 R15, PT, PT, R7, -UR4, RZ ;  /* 0x80000004070f7c10 */ /* 0x003fe2000fffe0ff */
[----:B------:R-:W-:Y:S03]  /*0450*/  BSSY.RECONVERGENT B0, `(.L_x_34) ;  /* 0x000002c000007945 */ /* 0x000fe60003800200 */
[----:B------:R-:W-:-:S13]  /*0460*/  ISETP.GE.U32.AND P1, PT, R4, R15, PT ;  /* 0x0000000f0400720c */ /* 0x000fda0003f26070 */
[----:B------:R-:W-:Y:S05]  /*0470*/  @!P1 BRA `(.L_x_35) ;  /* 0x0000000000a49947 */ /* 0x000fea0003800000 */
[----:B------:R-:W-:Y:S01]  /*0480*/  ISETP.GE.AND P1, PT, R12, RZ, PT ;  /* 0x000000ff0c00720c */ /* 0x000fe20003f26270 */
[----:B------:R-:W-:Y:S01]  /*0490*/  BSSY.RECONVERGENT B1, `(.L_x_36) ;  /* 0x000000a000017945 */ /* 0x000fe20003800200 */
[----:B------:R-:W-:Y:S01]  /*04a0*/  IADD3 R15, PT, PT, R4, UR4, -R7 ;  /* 0x00000004040f7c10 */ /* 0x000fe2000fffe807 */
[----:B--2---:R-:W-:-:S04]  /*04b0*/  HFMA2 R14, -RZ, RZ, 0, 0 ;  /* 0x00000000ff0e7431 */ /* 0x004fc800000001ff */
[----:B------:R-:W-:-:S04]  /*04c0*/  IMAD R16, R15, 0x64, R0 ;  /* 0x000000640f107824 */ /* 0x000fc800078e0200 */
[----:B------:R-:W-:Y:S02]  /*04d0*/  IMAD R19, R9, 0x4, R16 ;  /* 0x0000000409137824 */ /* 0x000fe400078e0210 */
[----:B------:R-:W-:Y:S05]  /*04e0*/  @!P1 BRA `(.L_x_37) ;  /* 0x0000000000109947 */ /* 0x000fea0003800000 */
[----:B------:R-:W0:Y:S01]  /*04f0*/  LDC.64 R14, c[0x0][0x380] ;  /* 0x0000e000ff0e7b82 */ /* 0x000e220000000a00 */
[----:B------:R-:W-:-:S04]  /*0500*/  IMAD R17, R12, UR9, R3 ;  /* 0x000000090c117c24 */ /* 0x000fc8000f8e0203 */
[----:B0-----:R-:W-:-:S06]  /*0510*/  IMAD.WIDE R14, R17, 0x4, R14 ;  /* 0x00000004110e7825 */ /* 0x001fcc00078e020e */
[----:B------:R0:W5:Y:S02]  /*0520*/  LDG.E R14, desc[UR12][R14.64] ;  /* 0x0000000c0e0e7981 */ /* 0x000164000c1e1900 */
.L_x_37:
[----:B------:R-:W-:Y:S05]  /*0530*/  BSYNC.RECONVERGENT B1 ;  /* 0x0000000000017941 */ /* 0x000fea0003800200 */
.L_x_36:
[----:B-----5:R1:W-:Y:S01]  /*0540*/  STS [R19], R14 ;  /* 0x0000000e13007388 */ /* 0x0203e20000000800 */
[----:B------:R-:W-:Y:S05]  /*0550*/  @!P2 BRA `(.L_x_38) ;  /* 0x000000000038a947 */ /* 0x000fea0003800000 */
[----:B-1----:R-:W-:Y:S01]  /*0560*/  LOP3.LUT R14, R12, R11, RZ, 0xfc, !PT ;  /* 0x0000000b0c0e7212 */ /* 0x002fe200078efcff */
[----:B------:R-:W-:Y:S01]  /*0570*/  BSSY.RECONVERGENT B1, `(.L_x_39) ;  /* 0x000000a000017945 */ /* 0x000fe20003800200 */
[----:B------:R-:W-:Y:S02]  /*0580*/  IADD3 R19, PT, PT, R5, UR5, -R6 ;  /* 0x0000000505137c10 */ /* 0x000fe4000fffe806 */
[----:B------:R-:W-:Y:S02]  /*0590*/  ISETP.GE.AND P1, PT, R14, RZ, PT ;  /* 0x000000ff0e00720c */ /* 0x000fe40003f26270 */
[----:B------:R-:W-:Y:S02]  /*05a0*/  LEA R19, R19, R16, 0x2 ;  /* 0x0000001013137211 */ /* 0x000fe400078e10ff */
[----:B------:R-:W-:-:S09]  /*05b0*/  MOV R14, RZ ;  /* 0x000000ff000e7202 */ /* 0x000fd20000000f00 */
[----:B------:R-:W-:Y:S05]  /*05c0*/  @!P1 BRA `(.L_x_40) ;  /* 0x0000000000109947 */ /* 0x000fea0003800000 */
[----:B0-----:R-:W0:Y:S01]  /*05d0*/  LDC.64 R14, c[0x0][0x380] ;  /* 0x0000e000ff0e7b82 */ /* 0x001e220000000a00 */
[----:B------:R-:W-:-:S04]  /*05e0*/  IMAD R17, R12, UR9, R11 ;  /* 0x000000090c117c24 */ /* 0x000fc8000f8e020b */
[----:B0-----:R-:W-:-:S06]  /*05f0*/  IMAD.WIDE R14, R17, 0x4, R14 ;  /* 0x00000004110e7825 */ /* 0x001fcc00078e020e */
[----:B------:R1:W5:Y:S02]  /*0600*/  LDG.E R14, desc[UR12][R14.64] ;  /* 0x0000000c0e0e7981 */ /* 0x000364000c1e1900 */
.L_x_40:
[----:B------:R-:W-:Y:S05]  /*0610*/  BSYNC.RECONVERGENT B1 ;  /* 0x0000000000017941 */ /* 0x000fea0003800200 */
.L_x_39:
[----:B-----5:R3:W-:Y:S01]  /*0620*/  STS [R19], R14 ;  /* 0x0000000e13007388 */ /* 0x0207e20000000800 */
[----:B------:R-:W-:Y:S05]  /*0630*/  BRA `(.L_x_35) ;  /* 0x0000000000347947 */ /* 0x000fea0003800000 */
.L_x_38:
[----:B------:R-:W-:Y:S05]  /*0640*/  @P3 BRA `(.L_x_35) ;  /* 0x0000000000303947 */ /* 0x000fea0003800000 */
[----:B------:R-:W-:Y:S01]  /*0650*/  ISETP.GE.AND P1, PT, R13, UR9, PT ;  /* 0x000000090d007c0c */ /* 0x000fe2000bf26270 */
[----:B------:R-:W-:Y:S01]  /*0660*/  BSSY.RECONVERGENT B1, `(.L_x_41) ;  /* 0x0000009000017945 */ /* 0x000fe20003800200 */
[----:B-1----:R-:W-:Y:S02]  /*0670*/  HFMA2 R14, -RZ, RZ, 0, 0 ;  /* 0x00000000ff0e7431 */ /* 0x002fe400000001ff */
[----:B------:R-:W-:Y:S01]  /*0680*/  IMAD R19, R6, 0x4, R19 ;  /* 0x0000000406137824 */ /* 0x000fe200078e0213 */
[----:B------:R-:W-:-:S13]  /*0690*/  ISETP.LT.OR P1, PT, R12, RZ, P1 ;  /* 0x000000ff0c00720c */ /* 0x000fda0000f21670 */
[----:B------:R-:W-:Y:S05]  /*06a0*/  @P1 BRA `(.L_x_42) ;  /* 0x0000000000101947 */ /* 0x000fea0003800000 */
[----:B0-----:R-:W0:Y:S01]  /*06b0*/  LDC.64 R14, c[0x0][0x380] ;  /* 0x0000e000ff0e7b82 */ /* 0x001e220000000a00 */
[----:B------:R-:W-:-:S04]  /*06c0*/  IMAD R17, R12, UR9, R13 ;  /* 0x000000090c117c24 */ /* 0x000fc8000f8e020d */
[----:B0-----:R-:W-:-:S06]  /*06d0*/  IMAD.WIDE R14, R17, 0x4, R14 ;  /* 0x00000004110e7825 */ /* 0x001fcc00078e020e */
[----:B------:R1:W5:Y:S02]  /*06e0*/  LDG.E R14, desc[UR12][R14.64] ;  /* 0x0000000c0e0e7981 */ /* 0x000364000c1e1900 */
.L_x_42:
[----:B------:R-:W-:Y:S05]  /*06f0*/  BSYNC.RECONVERGENT B1 ;  /* 0x0000000000017941 */ /* 0x000fea0003800200 */
.L_x_41:
[----:B-----5:R4:W-:Y:S02]  /*0700*/  STS [R19], R14 ;  /* 0x0000000e13007388 */ /* 0x0209e40000000800 */
.L_x_35:
[----:B------:R-:W-:Y:S05]  /*0710*/  BSYNC.RECONVERGENT B0 ;  /* 0x0000000000007941 */ /* 0x000fea0003800200 */
.L_x_34:
[----:B------:R-:W-:Y:S01]  /*0720*/  ISETP.GE.U32.AND P1, PT, R4, UR4, PT ;  /* 0x0000000404007c0c */ /* 0x000fe2000bf26070 */
[----:B------:R-:W-:-:S12]  /*0730*/  BSSY.RECONVERGENT B0, `(.L_x_43) ;  /* 0x000002a000007945 */ /* 0x000fd80003800200 */
[----:B------:R-:W-:Y:S05]  /*0740*/  @P1 BRA `(.L_x_44) ;  /* 0x0000000000a01947 */ /* 0x000fea0003800000 */
[----:B------:R-:W-:Y:S01]  /*0750*/  ISETP.GE.AND P1, PT, R10, UR8, PT ;  /* 0x000000080a007c0c */ /* 0x000fe2000bf26270 */
[----:B------:R-:W-:Y:S01]  /*0760*/  IMAD R12, R7, 0x64, R8 ;  /* 0x00000064070c7824 */ /* 0x000fe200078e0208 */
[----:B------:R-:W-:Y:S01]  /*0770*/  BSSY.RECONVERGENT B1, `(.L_x_45) ;  /* 0x0000008000017945 */ /* 0x000fe20003800200 */
[----:B------:R-:W-:-:S03]  /*0780*/  MOV R8, RZ ;  /* 0x000000ff00087202 */ /* 0x000fc60000000f00 */
[----:B01----:R-:W-:-:S07]  /*0790*/  LEA R15, R9, R12, 0x2 ;  /* 0x0000000c090f7211 */ /* 0x003fce00078e10ff */
[----:B------:R-:W-:Y:S05]  /*07a0*/  @P1 BRA `(.L_x_46) ;  /* 0x0000000000101947 */ /* 0x000fea0003800000 */
[----:B------:R-:W0:Y:S01]  /*07b0*/  LDC.64 R8, c[0x0][0x380] ;  /* 0x0000e000ff087b82 */ /* 0x000e220000000a00 */
[----:B------:R-:W-:-:S04]  /*07c0*/  IMAD R7, R10, UR9, R3 ;  /* 0x000000090a077c24 */ /* 0x000fc8000f8e0203 */
[----:B0-----:R-:W-:-:S06]  /*07d0*/  IMAD.WIDE R8, R7, 0x4, R8 ;  /* 0x0000000407087825 */ /* 0x001fcc00078e0208 */
[----:B------:R0:W5:Y:S02]  /*07e0*/  LDG.E R8, desc[UR12][R8.64] ;  /* 0x0000000c08087981 */ /* 0x000164000c1e1900 */
.L_x_46:
[----:B------:R-:W-:Y:S05]  /*07f0*/  BSYNC.RECONVERGENT B1 ;  /* 0x0000000000017941 */ /* 0x000fea0003800200 */
.L_x_45:
[----:B-----5:R1:W-:Y:S01]  /*0800*/  STS [R15], R8 ;  /* 0x000000080f007388 */ /* 0x0203e20000000800 */
[----:B------:R-:W-:Y:S05]  /*0810*/  @!P2 BRA `(.L_x_47) ;  /* 0x000000000038a947 */ /* 0x000fea0003800000 */
[----:B------:R-:W-:Y:S01]  /*0820*/  ISETP.GE.AND P1, PT, R11, RZ, PT ;  /* 0x000000ff0b00720c */ /* 0x000fe20003f26270 */
[----:B------:R-:W-:Y:S01]  /*0830*/  BSSY.RECONVERGENT B1, `(.L_x_48) ;  /* 0x000000a000017945 */ /* 0x000fe20003800200 */
[----:B0-----:R-:W-:Y:S01]  /*0840*/  IADD3 R9, PT, PT, R5, UR5, -R6 ;  /* 0x0000000505097c10 */ /* 0x001fe2000fffe806 */
[----:B------:R-:W-:Y:S01]  /*0850*/  HFMA2 R6, -RZ, RZ, 0, 0 ;  /* 0x00000000ff067431 */ /* 0x000fe200000001ff */
[----:B------:R-:W-:-:S03]  /*0860*/  ISETP.GE.OR P1, PT, R10, UR8, !P1 ;  /* 0x000000080a007c0c */ /* 0x000fc6000cf26670 */
[----:B------:R-:W-:-:S10]  /*0870*/  IMAD R9, R9, 0x4, R12 ;  /* 0x0000000409097824 */ /* 0x000fd400078e020c */
[----:B------:R-:W-:Y:S05]  /*0880*/  @P1 BRA `(.L_x_49) ;  /* 0x0000000000101947 */ /* 0x000fea0003800000 */
[----:B------:R-:W0:Y:S01]  /*0890*/  LDC.64 R6, c[0x0][0x380] ;  /* 0x0000e000ff067b82 */ /* 0x000e220000000a00 */
[----:B------:R-:W-:-:S04]  /*08a0*/  IMAD R11, R10, UR9, R11 ;  /* 0x000000090a0b7c24 */ /* 0x000fc8000f8e020b */
[----:B0-----:R-:W-:-:S06]  /*08b0*/  IMAD.WIDE R6, R11, 0x4, R6 ;  /* 0x000000040b067825 */ /* 0x001fcc00078e0206 */
[----:B------:R0:W5:Y:S02]  /*08c0*/  LDG.E R6, desc[UR12][R6.64] ;  /* 0x0000000c06067981 */ /* 0x000164000c1e1900 */
.L_x_49:
[----:B------:R-:W-:Y:S05]  /*08d0*/  BSYNC.RECONVERGENT B1 ;  /* 0x0000000000017941 */ /* 0x000fea0003800200 */
.L_x_48:
[----:B-----5:R0:W-:Y:S01]  /*08e0*/  STS [R9], R6 ;  /* 0x0000000609007388 */ /* 0x0201e20000000800 */
[----:B------:R-:W-:Y:S05]  /*08f0*/  BRA `(.L_x_44) ;  /* 0x0000000000347947 */ /* 0x000fea0003800000 */
.L_x_47:
[----:B------:R-:W-:Y:S05]  /*0900*/  @P3 BRA `(.L_x_44) ;  /* 0x0000000000303947 */ /* 0x000fea0003800000 */
[----:B------:R-:W-:Y:S01]  /*0910*/  ISETP.GE.AND P1, PT, R13, UR9, PT ;  /* 0x000000090d007c0c */ /* 0x000fe2000bf26270 */
[----:B------:R-:W-:Y:S01]  /*0920*/  BSSY.RECONVERGENT B1, `(.L_x_50) ;  /* 0x0000009000017945 */ /* 0x000fe20003800200 */
[----:B-1----:R-:W-:Y:S02]  /*0930*/  LEA R15, R6, R15, 0x2 ;  /* 0x0000000f060f7211 */ /* 0x002fe400078e10ff */
[----:B------:R-:W-:Y:S02]  /*0940*/  ISETP.GE.OR P1, PT, R10, UR8, P1 ;  /* 0x000000080a007c0c */ /* 0x000fe40008f26670 */
[----:B------:R-:W-:-:S11]  /*0950*/  MOV R6, RZ ;  /* 0x000000ff00067202 */ /* 0x000fd60000000f00 */
[----:B------:R-:W-:Y:S05]  /*0960*/  @P1 BRA `(.L_x_51) ;  /* 0x0000000000101947 */ /* 0x000fea0003800000 */
[----:B------:R-:W1:Y:S01]  /*0970*/  LDC.64 R6, c[0x0][0x380] ;  /* 0x0000e000ff067b82 */ /* 0x000e620000000a00 */
[----:B------:R-:W-:-:S04]  /*0980*/  IMAD R13, R10, UR9, R13 ;  /* 0x000000090a0d7c24 */ /* 0x000fc8000f8e020d */
[----:B-1----:R-:W-:-:S06]  /*0990*/  IMAD.WIDE R6, R13, 0x4, R6 ;  /* 0x000000040d067825 */ /* 0x002fcc00078e0206 */
[----:B------:R1:W5:Y:S02]  /*09a0*/  LDG.E R6, desc[UR12][R6.64] ;  /* 0x0000000c06067981 */ /* 0x000364000c1e1900 */
.L_x_51:
[----:B------:R-:W-:Y:S05]  /*09b0*/  BSYNC.RECONVERGENT B1 ;  /* 0x0000000000017941 */ /* 0x000fea0003800200 */
.L_x_50:
[----:B-----5:R0:W-:Y:S02]  /*09c0*/  STS [R15], R6 ;  /* 0x000000060f007388 */ /* 0x0201e40000000800 */
.L_x_44:
[----:B------:R-:W-:Y:S05]  /*09d0*/  BSYNC.RECONVERGENT B0 ;  /* 0x0000000000007941 */ /* 0x000fea0003800200 */
.L_x_43:
[----:B------:R-:W-:Y:S01]  /*09e0*/  BAR.SYNC.DEFER_BLOCKING 0x0 ;  /* 0x0000000000007b1d */ /* 0x000fe20000010000 */
[----:B------:R-:W-:-:S13]  /*09f0*/  ISETP.GE.OR P0, PT, R2, UR8, P0 ;  /* 0x0000000802007c0c */ /* 0x000fda0008706670 */
[----:B------:R-:W-:Y:S05]  /*0a00*/  @P0 EXIT ;  /* 0x000000000000094d */ /* 0x000fea0003800000 */
[----:B------:R-:W-:Y:S01]  /*0a10*/  UISETP.LT.AND UP0, UPT, UR10, UR11, UPT ;  /* 0x0000000b0a00728c */ /* 0x000fe2000bf01270 */
[----:B01----:R-:W-:-:S03]  /*0a20*/  IMAD.MOV.U32 R7, RZ, RZ, RZ ;  /* 0x000000ffff077224 */ /* 0x003fc600078e00ff */
[----:B------:R-:W-:-:S04]  /*0a30*/  USEL UR4, UR10, UR11, UP0 ;  /* 0x0000000b0a047287 */ /* 0x000fc80008000000 */
[----:B------:R-:W-:-:S09]  /*0a40*/  UISETP.GE.AND UP0, UPT, UR4, 0x1, UPT ;  /* 0x000000010400788c */ /* 0x000fd2000bf06270 */
[----:B------:R-:W-:Y:S05]  /*0a50*/  BRA.U !UP0, `(.L_x_52) ;  /* 0x0000000508987547 */ /* 0x000fea000b800000 */
[----:B------:R-:W-:Y:S01]  /*0a60*/  ULOP3.LUT UR14, UR11, 0x7, URZ, 0xc0, !UPT ;  /* 0x000000070b0e7892 */ /* 0x000fe2000f8ec0ff */
[----:B------:R-:W-:Y:S01]  /*0a70*/  LEA R6, R5, R0, 0x2 ;  /* 0x0000000005067211 */ /* 0x000fe200078e10ff */
[----:B------:R-:W-:Y:S01]  /*0a80*/  HFMA2 R7, -RZ, RZ, 0, 0 ;  /* 0x00000000ff077431 */ /* 0x000fe200000001ff */
[----:B------:R-:W-:Y:S02]  /*0a90*/  ULOP3.LUT UR6, UR11, 0x7ffffff8, URZ, 0xc0, !UPT ;  /* 0x7ffffff80b067892 */ /* 0x000fe4000f8ec0ff */
[----:B------:R-:W-:Y:S01]  /*0aa0*/  UIADD3 UR4, UPT, UPT, UR14, -0x1, URZ ;  /* 0xffffffff0e047890 */ /* 0x000fe2000fffe0ff */
[----:B------:R-:W-:Y:S01]  /*0ab0*/  IADD3 R6, PT, PT, R6, 0x10, RZ ;  /* 0x0000001006067810 */ /* 0x000fe20007ffe0ff */
[----:B------:R-:W-:Y:S02]  /*0ac0*/  ULOP3.LUT UR15, UR11, 0x3, URZ, 0xc0, !UPT ;  /* 0x000000030b0f7892 */ /* 0x000fe4000f8ec0ff */
[----:B------:R-:W-:Y:S02]  /*0ad0*/  UISETP.GE.U32.AND UP0, UPT, UR4, 0x3, UPT ;  /* 0x000000030400788c */ /* 0x000fe4000bf06070 */
[----:B------:R-:W-:Y:S01]  /*0ae0*/  UIADD3 UR9, UPT, UPT, -UR6, URZ, URZ ;  /* 0x000000ff06097290 */ /* 0x000fe2000fffe1ff */
[----:B------:R-:W-:-:S11]  /*0af0*/  UMOV UR4, URZ ;  /* 0x000000ff00047c82 */ /* 0x000fd60008000000 */
.L_x_58:
[----:B------:R-:W0:Y:S01]  /*0b00*/  LDCU.64 UR20, c[0x0][0x398] ;  /* 0x00007300ff1477ac */ /* 0x000e220008000a00 */
[----:B------:R-:W-:Y:S01]  /*0b10*/  VIADD R11, R4, UR4 ;  /* 0x00000004040b7c36 */ /* 0x000fe20008000000 */
[----:B------:R-:W-:Y:S01]  /*0b20*/  UMOV UR5, URZ ;  /* 0x000000ff00057c82 */ /* 0x000fe20008000000 */
[----:B0-----:R-:W-:Y:S02]  /*0b30*/  UISETP.GE.U32.AND UP2, UPT, UR21, 0x8, UPT ;  /* 0x000000081500788c */ /* 0x001fe4000bf46070 */
[----:B------:R-:W-:Y:S02]  /*0b40*/  UIMAD UR10, UR4, UR21, URZ ;  /* 0x00000015040a72a4 */ /* 0x000fe4000f8e02ff */
[----:B------:R-:W-:-:S04]  /*0b50*/  UIADD3 UR4, UPT, UPT, UR4, 0x1, URZ ;  /* 0x0000000104047890 */ /* 0x000fc8000fffe0ff */
[----:B------:R-:W-:Y:S01]  /*0b60*/  UISETP.NE.AND UP1, UPT, UR4, UR20, UPT ;  /* 0x000000140400728c */ /* 0x000fe2000bf25270 */
[----:B------:R-:W-:Y:S10]  /*0b70*/  BRA.U !UP2, `(.L_x_53) ;  /* 0x000000010a887547 */ /* 0x000ff4000b800000 */
[----:B------:R-:W-:Y:S01]  /*0b80*/  IMAD R8, R11, 0x64, R6 ;  /* 0x000000640b087824 */ /* 0x000fe200078e0206 */
[----:B------:R-:W-:Y:S01]  /*0b90*/  UMOV UR7, 0x10 ;  /* 0x0000001000077882 */ /* 0x000fe20000000000 */
[----:B------:R-:W-:Y:S01]  /*0ba0*/  UMOV UR5, UR9 ;  /* 0x0000000900057c82 */ /* 0x000fe20008000000 */
[----:B------:R-:W-:-:S12]  /*0bb0*/  UIMAD UR7, UR10, 0x4, UR7 ;  /* 0x000000040a0778a4 */ /* 0x000fd8000f8e0207 */
.L_x_54:
[----:B------:R-:W0:Y:S01]  /*0bc0*/  LDS R10, [R8+-0x10] ;  /* 0xfffff000080a7984 */ /* 0x000e220000000800 */
[----:B------:R-:W0:Y:S03]  /*0bd0*/  LDCU UR8, c[0x3][UR7+-0x10] ;  /* 0x00fffe00070877ac */ /* 0x000e260008000800 */
[----:B------:R-:W1:Y:S01]  /*0be0*/  LDS R9, [R8+-0xc] ;  /* 0xfffff40008097984 */ /* 0x000e620000000800 */
[----:B------:R-:W1:Y:S03]  /*0bf0*/  LDCU UR16, c[0x3][UR7+-0xc] ;  /* 0x00fffe80071077ac */ /* 0x000e660008000800 */
[----:B------:R-:W5:Y:S01]  /*0c00*/  LDS R12, [R8+-0x8] ;  /* 0xfffff800080c7984 */ /* 0x000f620000000800 */
[----:B------:R-:W5:Y:S03]  /*0c10*/  LDCU UR17, c[0x3][UR7+-0x8] ;  /* 0x00ffff00071177ac */ /* 0x000f660008000800 */
[----:B--234-:R-:W2:Y:S01]  /*0c20*/  LDS R14, [R8+-0x4] ;  /* 0xfffffc00080e7984 */ /* 0x01cea20000000800 */
[----:B------:R-:W2:Y:S03]  /*0c30*/  LDCU UR18, c[0x3][UR7+-0x4] ;  /* 0x00ffff80071277ac */ /* 0x000ea60008000800 */
[----:B------:R-:W3:Y:S01]  /*0c40*/  LDS R16, [R8] ;  /* 0x0000000008107984 */ /* 0x000ee20000000800 */
[----:B------:R-:W3:Y:S03]  /*0c50*/  LDCU UR19, c[0x3][UR7] ;  /* 0x00c00000071377ac */ /* 0x000ee60008000800 */
[----:B------:R-:W4:Y:S01]  /*0c60*/  LDS R18, [R8+0x4] ;  /* 0x0000040008127984 */ /* 0x000f220000000800 */
[----:B------:R-:W-:-:S03]  /*0c70*/  UIADD3 UR5, UPT, UPT, UR5, 0x8, URZ ;  /* 0x0000000805057890 */ /* 0x000fc6000fffe0ff */
[----:B------:R-:W4:Y:S01]  /*0c80*/  LDS R20, [R8+0x8] ;  /* 0x0000080008147984 */ /* 0x000f220000000800 */
[----:B------:R-:W-:-:S03]  /*0c90*/  UISETP.NE.AND UP2, UPT, UR5, URZ, UPT ;  /* 0x000000ff0500728c */ /* 0x000fc6000bf45270 */
[----:B------:R0:W4:Y:S02]  /*0ca0*/  LDS R22, [R8+0xc] ;  /* 0x00000c0008167984 */ /* 0x0001240000000800 */
[----:B0-----:R-:W-:Y:S01]  /*0cb0*/  IADD3 R8, PT, PT, R8, 0x20, RZ ;  /* 0x0000002008087810 */ /* 0x001fe20007ffe0ff */
[----:B------:R-:W-:Y:S01]  /*0cc0*/  FFMA R10, R10, UR8, R7 ;  /* 0x000000080a0a7c23 */ /* 0x000fe20008000007 */
[----:B------:R-:W4:Y:S03]  /*0cd0*/  LDCU UR8, c[0x3][UR7+0x4] ;  /* 0x00c00080070877ac */ /* 0x000f260008000800 */
[----:B-1----:R-:W-:Y:S01]  /*0ce0*/  FFMA R9, R9, UR16, R10 ;  /* 0x0000001009097c23 */ /* 0x002fe2000800000a */
[----:B------:R-:W0:Y:S03]  /*0cf0*/  LDCU UR16, c[0x3][UR7+0x8] ;  /* 0x00c00100071077ac */ /* 0x000e260008000800 */
[----:B-----5:R-:W-:Y:S01]  /*0d00*/  FFMA R9, R12, UR17, R9 ;  /* 0x000000110c097c23 */ /* 0x020fe20008000009 */
[----:B------:R-:W1:Y:S03]  /*0d10*/  LDCU UR17, c[0x3][UR7+0xc] ;  /* 0x00c00180071177ac */ /* 0x000e660008000800 */
[----:B--2---:R-:W-:Y:S01]  /*0d20*/  FFMA R9, R14, UR18, R9 ;  /* 0x000000120e097c23 */ /* 0x004fe20008000009 */
[----:B------:R-:W-:-:S03]  /*0d30*/  UIADD3 UR7, UPT, UPT, UR7, 0x20, URZ ;  /* 0x0000002007077890 */ /* 0x000fc6000fffe0ff */
[----:B---3--:R-:W-:-:S04]  /*0d40*/  FFMA R9, R16, UR19, R9 ;  /* 0x0000001310097c23 */ /* 0x008fc80008000009 */
[----:B----4-:R-:W-:-:S04]  /*0d50*/  FFMA R9, R18, UR8, R9 ;  /* 0x0000000812097c23 */ /* 0x010fc80008000009 */
[----:B0-----:R-:W-:-:S04]  /*0d60*/  FFMA R9, R20, UR16, R9 ;  /* 0x0000001014097c23 */ /* 0x001fc80008000009 */
[----:B-1----:R-:W-:Y:S01]  /*0d70*/  FFMA R7, R22, UR17, R9 ;  /* 0x0000001116077c23 */ /* 0x002fe20008000009 */
[----:B------:R-:W-:Y:S06]  /*0d80*/  BRA.U UP2, `(.L_x_54) ;  /* 0xfffffffd028c7547 */ /* 0x000fec000b83ffff */
[----:B------:R-:W-:-:S05]  /*0d90*/  UMOV UR5, UR6 ;  /* 0x0000000600057c82 */ /* 0x000fca0008000000 */
.L_x_53:
[----:B------:R-:W-:-:S09]  /*0da0*/  UISETP.NE.AND UP2, UPT, UR14, URZ, UPT ;  /* 0x000000ff0e00728c */ /* 0x000fd2000bf45270 */
[----:B------:R-:W-:Y:S05]  /*0db0*/  BRA.U !UP2, `(.L_x_55) ;  /* 0x000000010abc7547 */ /* 0x000fea000b800000 */
[----:B------:R-:W-:Y:S01]  /*0dc0*/  IMAD R11, R11, 0x64, R0 ;  /* 0x000000640b0b7824 */ /* 0x000fe200078e0200 */
[----:B------:R-:W-:Y:S01]  /*0dd0*/  UISETP.NE.AND UP2, UPT, UR15, URZ, UPT ;  /* 0x000000ff0f00728c */ /* 0x000fe2000bf45270 */
[----:B------:R-:W-:Y:S10]  /*0de0*/  BRA.U !UP0, `(.L_x_56) ;  /* 0x00000001084c7547 */ /* 0x000ff4000b800000 */
[----:B------:R-:W-:Y:S01]  /*0df0*/  IADD3 R8, PT, PT, R5, UR5, RZ ;  /* 0x0000000505087c10 */ /* 0x000fe2000fffe0ff */
[----:B------:R-:W-:Y:S02]  /*0e00*/  UIADD3 UR7, UPT, UPT, UR10, UR5, URZ ;  /* 0x000000050a077290 */ /* 0x000fe4000fffe0ff */
[----:B------:R-:W-:Y:S01]  /*0e10*/  UIADD3 UR8, UPT, UPT, UR10, UR5, URZ ;  /* 0x000000050a087290 */ /* 0x000fe2000fffe0ff */
[----:B------:R-:W-:Y:S01]  /*0e20*/  LEA R8, R8, R11, 0x2 ;  /* 0x0000000b08087211 */ /* 0x000fe200078e10ff */
[----:B------:R-:W-:Y:S02]  /*0e30*/  USHF.L.U32 UR7, UR7, 0x2, URZ ;  /* 0x0000000207077899 */ /* 0x000fe400080006ff */
[----:B------:R-:W-:Y:S02]  /*0e40*/  USHF.L.U32 UR8, UR8, 0x2, URZ ;  /* 0x0000000208087899 */ /* 0x000fe400080006ff */
[----:B------:R-:W0:Y:S01]  /*0e50*/  LDS R10, [R8] ;  /* 0x00000000080a7984 */ /* 0x000e220000000800 */
[----:B------:R-:W-:-:S03]  /*0e60*/  UIADD3 UR5, UPT, UPT, UR5, 0x4, URZ ;  /* 0x0000000405057890 */ /* 0x000fc6000fffe0ff */
[----:B------:R-:W1:Y:S04]  /*0e70*/  LDS R9, [R8+0x4] ;  /* 0x0000040008097984 */ /* 0x000e680000000800 */
[----:B------:R-:W5:Y:S01]  /*0e80*/  LDS R12, [R8+0x8] ;  /* 0x00000800080c7984 */ /* 0x000f620000000800 */
[----:B------:R-:W0:Y:S03]  /*0e90*/  LDCU UR7, c[0x3][UR7] ;  /* 0x00c00000070777ac */ /* 0x000e260008000800 */
[----:B--234-:R-:W2:Y:S01]  /*0ea0*/  LDS R14, [R8+0xc] ;  /* 0x00000c00080e7984 */ /* 0x01cea20000000800 */
[----:B------:R-:W1:Y:S01]  /*0eb0*/  LDCU UR16, c[0x3][UR8+0x4] ;  /* 0x00c00080081077ac */ /* 0x000e620008000800 */
[----:B------:R-:W5:Y:S01]  /*0ec0*/  LDCU UR17, c[0x3][UR8+0x8] ;  /* 0x00c00100081177ac */ /* 0x000f620008000800 */
[----:B------:R-:W2:Y:S01]  /*0ed0*/  LDCU UR8, c[0x3][UR8+0xc] ;  /* 0x00c00180080877ac */ /* 0x000ea20008000800 */
[----:B0-----:R-:W-:-:S04]  /*0ee0*/  FFMA R10, R10, UR7, R7 ;  /* 0x000000070a0a7c23 */ /* 0x001fc80008000007 */
[----:B-1----:R-:W-:-:S04]  /*0ef0*/  FFMA R9, R9, UR16, R10 ;  /* 0x0000001009097c23 */ /* 0x002fc8000800000a */
[----:B-----5:R-:W-:-:S04]  /*0f00*/  FFMA R9, R12, UR17, R9 ;  /* 0x000000110c097c23 */ /* 0x020fc80008000009 */
[----:B--2---:R-:W-:-:S07]  /*0f10*/  FFMA R7, R14, UR8, R9 ;  /* 0x000000080e077c23 */ /* 0x004fce0008000009 */
.L_x_56:
[----:B------:R-:W-:Y:S05]  /*0f20*/  BRA.U !UP2, `(.L_x_55) ;  /* 0x000000010a607547 */ /* 0x000fea000b800000 */
[----:B------:R-:W-:Y:S02]  /*0f30*/  UISETP.NE.AND UP2, UPT, UR15, 0x1, UPT ;  /* 0x000000010f00788c */ /* 0x000fe4000bf45270 */
[----:B------:R-:W-:-:S07]  /*0f40*/  ULOP3.LUT UP3, URZ, UR21, 0x1, URZ, 0xc0, !UPT ;  /* 0x0000000115ff7892 */ /* 0x000fce000f86c0ff */
[----:B------:R-:W-:Y:S05]  /*0f50*/  BRA.U !UP2, `(.L_x_57) ;  /* 0x000000010a347547 */ /* 0x000fea000b800000 */
[----:B------:R-:W-:Y:S01]  /*0f60*/  VIADD R8, R5, UR5 ;  /* 0x0000000505087c36 */ /* 0x000fe20008000000 */
[----:B------:R-:W-:Y:S02]  /*0f70*/  UIADD3 UR7, UPT, UPT, UR10, UR5, URZ ;  /* 0x000000050a077290 */ /* 0x000fe4000fffe0ff */
[----:B------:R-:W-:Y:S02]  /*0f80*/  UIADD3 UR8, UPT, UPT, UR10, UR5, URZ ;  /* 0x000000050a087290 */ /* 0x000fe4000fffe0ff */
[----:B------:R-:W-:Y:S01]  /*0f90*/  LEA R8, R8, R11, 0x2 ;  /* 0x0000000b08087211 */ /* 0x000fe200078e10ff */
[----:B------:R-:W-:Y:S02]  /*0fa0*/  USHF.L.U32 UR7, UR7, 0x2, URZ ;  /* 0x0000000207077899 */ /* 0x000fe400080006ff */
[----:B------:R-:W-:Y:S02]  /*0fb0*/  USHF.L.U32 UR8, UR8, 0x2, URZ ;  /* 0x0000000208087899 */ /* 0x000fe400080006ff */
[----:B------:R-:W0:Y:S01]  /*0fc0*/  LDS R10, [R8] ;  /* 0x00000000080a7984 */ /* 0x000e220000000800 */
[----:B------:R-:W-:-:S03]  /*0fd0*/  UIADD3 UR5, UPT, UPT, UR5, 0x2, URZ ;  /* 0x0000000205057890 */ /* 0x000fc6000fffe0ff */
[----:B------:R-:W1:Y:S04]  /*0fe0*/  LDS R12, [R8+0x4] ;  /* 0x00000400080c7984 */ /* 0x000e680000000800 */
[----:B------:R-:W0:Y:S02]  /*0ff0*/  LDCU UR7, c[0x3][UR7] ;  /* 0x00c00000070777ac */ /* 0x000e240008000800 */
[----:B------:R-:W1:Y:S01]  /*1000*/  LDCU UR8, c[0x3][UR8+0x4] ;  /* 0x00c00080080877ac */ /* 0x000e620008000800 */
[----:B0-----:R-:W-:-:S04]  /*1010*/  FFMA R7, R10, UR7, R7 ;  /* 0x000000070a077c23 */ /* 0x001fc80008000007 */
[----:B-1----:R-:W-:-:S07]  /*1020*/  FFMA R7, R12, UR8, R7 ;  /* 0x000000080c077c23 */ /* 0x002fce0008000007 */
.L_x_57:
[----:B------:R-:W-:Y:S05]  /*1030*/  BRA.U !UP3, `(.L_x_55) ;  /* 0x000000010b1c7547 */ /* 0x000fea000b800000 */
[----:B------:R-:W-:Y:S01]  /*1040*/  IADD3 R8, PT, PT, R5, UR5, RZ ;  /* 0x0000000505087c10 */ /* 0x000fe2000fffe0ff */
[----:B------:R-:W-:-:S03]  /*1050*/  UIADD3 UR5, UPT, UPT, UR10, UR5, URZ ;  /* 0x000000050a057290 */ /* 0x000fc6000fffe0ff */
[----:B------:R-:W-:Y:S01]  /*1060*/  LEA R8, R8, R11, 0x2 ;  /* 0x0000000b08087211 */ /* 0x000fe200078e10ff */
[----:B------:R-:W-:-:S05]  /*1070*/  USHF.L.U32 UR5, UR5, 0x2, URZ ;  /* 0x0000000205057899 */ /* 0x000fca00080006ff */
[----:B------:R-:W0:Y:S07]  /*1080*/  LDS R8, [R8] ;  /* 0x0000000008087984 */ /* 0x000e2e0000000800 */
[----:B------:R-:W0:Y:S02]  /*1090*/  LDCU UR5, c[0x3][UR5] ;  /* 0x00c00000050577ac */ /* 0x000e240008000800 */
[----:B0-----:R-:W-:-:S07]  /*10a0*/  FFMA R7, R8, UR5, R7 ;  /* 0x0000000508077c23 */ /* 0x001fce0008000007 */
.L_x_55:
[----:B------:R-:W-:Y:S05]  /*10b0*/  BRA.U UP1, `(.L_x_58) ;  /* 0xfffffff901907547 */ /* 0x000fea000b83ffff */
.L_x_52:
[----:B------:R-:W0:Y:S01]  /*10c0*/  LDC.64 R4, c[0x0][0x388] ;  /* 0x0000e200ff047b82 */ /* 0x000e220000000a00 */
[----:B------:R-:W1:Y:S02]  /*10d0*/  LDCU UR4, c[0x0][0x394] ;  /* 0x00007280ff0477ac */ /* 0x000e640008000800 */
[----:B-1----:R-:W-:-:S04]  /*10e0*/  IMAD R3, R2, UR4, R3 ;  /* 0x0000000402037c24 */ /* 0x002fc8000f8e0203 */
[----:B0-----:R-:W-:-:S05]  /*10f0*/  IMAD.WIDE R2, R3, 0x4, R4 ;  /* 0x0000000403027825 */ /* 0x001fca00078e0204 */
[----:B------:R-:W-:Y:S01]  /*1100*/  STG.E desc[UR12][R2.64], R7 ;  /* 0x0000000702007986 */ /* 0x000fe2000c10190c */
[----:B------:R-:W-:Y:S05]  /*1110*/  EXIT ;  /* 0x000000000000794d */ /* 0x000fea0003800000 */
.L_x_59:
        /* <DEDUP_REMOVED lines=14> */
.L_x_70:


//--------------------- .text._Z24naive_convolution_kernelPKfPfiiii --------------------------
	.section	.text._Z24naive_convolution_kernelPKfPfiiii,"ax",@progbits
	.align	128
        .global         _Z24naive_convolution_kernelPKfPfiiii
        .type           _Z24naive_convolution_kernelPKfPfiiii,@function
        .size           _Z24naive_convolution_kernelPKfPfiiii,(.L_x_71 - _Z24naive_convolution_kernelPKfPfiiii)
        .other          _Z24naive_convolution_kernelPKfPfiiii,@"STO_CUDA_ENTRY STV_DEFAULT"
_Z24naive_convolution_kernelPKfPfiiii:
.text._Z24naive_convolution_kernelPKfPfiiii:
[----:B------:R-:W-:Y:S01]  /*0000*/  LDC R1, c[0x0][0x37c] ;  /* 0x0000df00ff017b82 */ /* 0x000fe20000000800 */
[----:B------:R-:W0:Y:S07]  /*0010*/  S2R R5, SR_TID.X ;  /* 0x0000000000057919 */ /* 0x000e2e0000002100 */
[----:B------:R-:W1:Y:S01]  /*0020*/  LDC R3, c[0x0][0x364] ;  /* 0x0000d900ff037b82 */ /* 0x000e620000000800 */
[----:B------:R-:W2:Y:S01]  /*0030*/  LDCU.64 UR8, c[0x0][0x390] ;  /* 0x00007200ff0877ac */ /* 0x000ea20008000a00 */
[----:B------:R-:W1:Y:S06]  /*0040*/  S2R R2, SR_TID.Y ;  /* 0x0000000000027919 */ /* 0x000e6c0000002200 */
[----:B------:R-:W0:Y:S08]  /*0050*/  S2UR UR5, SR_CTAID.X ;  /* 0x00000000000579c3 */ /* 0x000e300000002500 */
[----:B------:R-:W0:Y:S08]  /*0060*/  LDC R0, c[0x0][0x360] ;  /* 0x0000d800ff007b82 */ /* 0x000e300000000800 */
[----:B------:R-:W1:Y:S01]  /*0070*/  S2UR UR4, SR_CTAID.Y ;  /* 0x00000000000479c3 */ /* 0x000e620000002600 */
[----:B0-----:R-:W-:-:S05]  /*0080*/  IMAD R0, R0, UR5, R5 ;  /* 0x0000000500007c24 */ /* 0x001fca000f8e0205 */
[----:B--2---:R-:W-:Y:S01]  /*0090*/  ISETP.GE.AND P0, PT, R0, UR9, PT ;  /* 0x0000000900007c0c */ /* 0x004fe2000bf06270 */
[----:B-1----:R-:W-:-:S05]  /*00a0*/  IMAD R3, R3, UR4, R2 ;  /* 0x0000000403037c24 */ /* 0x002fca000f8e0202 */
[----:B------:R-:W-:-:S13]  /*00b0*/  ISETP.GE.OR P0, PT, R3, UR8, P0 ;  /* 0x0000000803007c0c */ /* 0x000fda0008706670 */
[----:B------:R-:W-:Y:S05]  /*00c0*/  @P0 EXIT ;  /* 0x000000000000094d */ /* 0x000fea0003800000 */
[----:B------:R-:W0:Y:S01]  /*00d0*/  LDCU.64 UR6, c[0x0][0x398] ;  /* 0x00007300ff0677ac */ /* 0x000e220008000a00 */
[----:B------:R-:W-:Y:S01]  /*00e0*/  IMAD.MOV.U32 R2, RZ, RZ, RZ ;  /* 0x000000ffff027224 */ /* 0x000fe200078e00ff */
[----:B------:R-:W1:Y:S01]  /*00f0*/  LDCU.64 UR14, c[0x0][0x358] ;  /* 0x00006b00ff0e77ac */ /* 0x000e620008000a00 */
[----:B0-----:R-:W-:-:S04]  /*0100*/  UISETP.LT.AND UP0, UPT, UR7, UR6, UPT ;  /* 0x000000060700728c */ /* 0x001fc8000bf01270 */
[----:B------:R-:W-:-:S04]  /*0110*/  USEL UR4, UR7, UR6, UP0 ;  /* 0x0000000607047287 */ /* 0x000fc80008000000 */
[----:B------:R-:W-:-:S09]  /*0120*/  UISETP.GE.AND UP0, UPT, UR4, 0x1, UPT ;  /* 0x000000010400788c */ /* 0x000fd2000bf06270 */
[----:B-1----:R-:W-:Y:S05]  /*0130*/  BRA.U !UP0, `(.L_x_60) ;  /* 0x0000000d08187547 */ /* 0x002fea000b800000 */
[----:B------:R-:W-:Y:S01]  /*0140*/  ULEA.HI UR4, UR7, UR7, URZ, 0x1 ;  /* 0x0000000707047291 */ /* 0x000fe2000f8f08ff */
[----:B------:R-:W-:Y:S01]  /*0150*/  IMAD.MOV.U32 R2, RZ, RZ, RZ ;  /* 0x000000ffff027224 */ /* 0x000fe200078e00ff */
[----:B------:R-:W-:Y:S02]  /*0160*/  ULEA.HI UR6, UR6, UR6, URZ, 0x1 ;  /* 0x0000000606067291 */ /* 0x000fe4000f8f08ff */
[----:B------:R-:W-:Y:S02]  /*0170*/  USHF.R.S32.HI UR4, URZ, 0x1, UR4 ;  /* 0x00000001ff047899 */ /* 0x000fe40008011404 */
[----:B------:R-:W-:Y:S02]  /*0180*/  USHF.R.S32.HI UR6, URZ, 0x1, UR6 ;  /* 0x00000001ff067899 */ /* 0x000fe40008011406 */
[----:B------:R-:W-:Y:S02]  /*0190*/  ULOP3.LUT UR12, UR7, 0x7, URZ, 0xc0, !UPT ;  /* 0x00000007070c7892 */ /* 0x000fe4000f8ec0ff */
[----:B------:R-:W-:Y:S01]  /*01a0*/  VIADD R4, R0, -UR4 ;  /* 0x8000000400047c36 */ /* 0x000fe20008000000 */
[----:B------:R-:W-:Y:S01]  /*01b0*/  ULOP3.LUT UR13, UR7, 0x3, URZ, 0xc0, !UPT ;  /* 0x00000003070d7892 */ /* 0x000fe2000f8ec0ff */
[----:B------:R-:W-:Y:S01]  /*01c0*/  VIADD R16, R3, -UR6 ;  /* 0x8000000603107c36 */ /* 0x000fe20008000000 */
[----:B------:R-:W-:-:S02]  /*01d0*/  ULOP3.LUT UR5, UR7, 0x7ffffff8, URZ, 0xc0, !UPT ;  /* 0x7ffffff807057892 */ /* 0x000fc4000f8ec0ff */
[----:B------:R-:W-:Y:S01]  /*01e0*/  UIADD3 UR7, UPT, UPT, UR12, -0x1, URZ ;  /* 0xffffffff0c077890 */ /* 0x000fe2000fffe0ff */
[----:B------:R-:W-:Y:S01]  /*01f0*/  SHF.R.S32.HI R5, RZ, 0x1f, R4 ;  /* 0x0000001fff057819 */ /* 0x000fe20000011404 */
[----:B------:R-:W-:Y:S02]  /*0200*/  UMOV UR4, URZ ;  /* 0x000000ff00047c82 */ /* 0x000fe40008000000 */
[----:B------:R-:W-:-:S11]  /*0210*/  UISETP.GE.U32.AND UP1, UPT, UR7, 0x3, UPT ;  /* 0x000000030700788c */ /* 0x000fd6000bf26070 */
.L_x_67:
[----:B------:R-:W0:Y:S01]  /*0220*/  LDCU.128 UR8, c[0x0][0x390] ;  /* 0x00007200ff0877ac */ /* 0x000e220008000c00 */
[----:B------:R-:W-:Y:S02]  /*0230*/  VIADD R7, R16, UR4 ;  /* 0x0000000410077c36 */ /* 0x000fe40008000000 */
[----:B------:R-:W-:Y:S01]  /*0240*/  IMAD.MOV.U32 R9, RZ, RZ, RZ ;  /* 0x000000ffff097224 */ /* 0x000fe200078e00ff */
[----:B0-----:R-:W-:Y:S01]  /*0250*/  UISETP.GE.U32.AND UP2, UPT, UR11, 0x8, UPT ;  /* 0x000000080b00788c */ /* 0x001fe2000bf46070 */
[----:B------:R-:W-:Y:S01]  /*0260*/  UMOV UR6, UR8 ;  /* 0x0000000800067c82 */ /* 0x000fe20008000000 */
[----:B------:R-:W-:Y:S01]  /*0270*/  UIMAD UR7, UR4, UR11, URZ ;  /* 0x0000000b040772a4 */ /* 0x000fe2000f8e02ff */
[----:B------:R-:W-:Y:S01]  /*0280*/  ISETP.GE.AND P0, PT, R7, UR6, PT ;  /* 0x0000000607007c0c */ /* 0x000fe2000bf06270 */
[----:B------:R-:W-:-:S03]  /*0290*/  UIADD3 UR4, UPT, UPT, UR4, 0x1, URZ ;  /* 0x0000000104047890 */ /* 0x000fc6000fffe0ff */
[C---:B------:R-:W-:Y:S01]  /*02a0*/  ISETP.GT.AND P0, PT, R7.reuse, -0x1, !P0 ;  /* 0xffffffff0700780c */ /* 0x040fe20004704270 */
[----:B------:R-:W-:Y:S01]  /*02b0*/  IMAD R7, R7, UR9, RZ ;  /* 0x0000000907077c24 */ /* 0x000fe2000f8e02ff */
[----:B------:R-:W-:Y:S01]  /*02c0*/  UISETP.NE.AND UP0, UPT, UR4, UR10, UPT ;  /* 0x0000000a0400728c */ /* 0x000fe2000bf05270 */
[----:B------:R-:W-:Y:S10]  /*02d0*/  BRA.U !UP2, `(.L_x_61) ;  /* 0x000000050a307547 */ /* 0x000ff4000b800000 */
[----:B------:R-:W-:Y:S01]  /*02e0*/  SHF.R.S32.HI R6, RZ, 0x1f, R7 ;  /* 0x0000001fff067819 */ /* 0x000fe20000011407 */
[----:B------:R-:W-:Y:S01]  /*02f0*/  IMAD.MOV.U32 R11, RZ, RZ, RZ ;  /* 0x000000ffff0b7224 */ /* 0x000fe200078e00ff */
[----:B------:R-:W0:Y:S01]  /*0300*/  LDCU UR6, c[0x0][0x394] ;  /* 0x00007280ff0677ac */ /* 0x000e220008000800 */
[----:B------:R-:W1:Y:S05]  /*0310*/  LDCU.64 UR10, c[0x0][0x380] ;  /* 0x00007000ff0a77ac */ /* 0x000e6a0008000a00 */
.L_x_62:
[--C-:B------:R-:W-:Y:S01]  /*0320*/  IMAD.IADD R12, R4, 0x1, R11.reuse ;  /* 0x00000001040c7824 */ /* 0x100fe200078e020b */
[----:B0-----:R-:W-:Y:S01]  /*0330*/  UMOV UR9, UR6 ;  /* 0x0000000600097c82 */ /* 0x001fe20008000000 */
[----:B------:R-:W-:Y:S02]  /*0340*/  IADD3 R10, P2, P4, R7, R4, R11 ;  /* 0x00000004070a7210 */ /* 0x000fe40007c5e00b */
[C---:B------:R-:W-:Y:S01]  /*0350*/  VIADD R8, R12.reuse, 0x1 ;  /* 0x000000010c087836 */ /* 0x040fe20000000000 */
[----:B------:R-:W-:-:S04]  /*0360*/  ISETP.GE.AND P3, PT, R12, UR9, PT ;  /* 0x000000090c007c0c */ /* 0x000fc8000bf66270 */
[----:B------:R-:W-:Y:S02]  /*0370*/  ISETP.GT.AND P3, PT, R12, -0x1, !P3 ;  /* 0xffffffff0c00780c */ /* 0x000fe40005f64270 */
[C---:B------:R-:W-:Y:S02]  /*0380*/  ISETP.GE.AND P1, PT, R8.reuse, UR9, PT ;  /* 0x0000000908007c0c */ /* 0x040fe4000bf26270 */
[----:B------:R-:W-:Y:S02]  /*0390*/  PLOP3.LUT P3, PT, P0, P3, PT, 0x80, 0x8 ;  /* 0x000000000008781c */ /* 0x000fe40000767070 */
[----:B------:R-:W-:Y:S02]  /*03a0*/  ISETP.GT.AND P1, PT, R8, -0x1, !P1 ;  /* 0xffffffff0800780c */ /* 0x000fe40004f24270 */
[----:B------:R-:W-:Y:S02]  /*03b0*/  SHF.R.S32.HI R8, RZ, 0x1f, R11 ;  /* 0x0000001fff087819 */ /* 0x000fe4000001140b */
[----:B------:R-:W-:-:S07]  /*03c0*/  PLOP3.LUT P1, PT, P0, P1, PT, 0x80, 0x8 ;  /* 0x000000000008781c */ /* 0x000fce0000723070 */
[----:B------:R-:W0:Y:S01]  /*03d0*/  @P3 LDC.64 R14, c[0x0][0x380] ;  /* 0x0000e000ff0e3b82 */ /* 0x000e220000000a00 */
[----:B------:R-:W-:-:S04]  /*03e0*/  @P3 IMAD.IADD R9, R7, 0x1, R12 ;  /* 0x0000000107093824 */ /* 0x000fc800078e020c */
[----:B0-----:R-:W-:Y:S01]  /*03f0*/  @P3 IMAD.WIDE R14, R9, 0x4, R14 ;  /* 0x00000004090e3825 */ /* 0x001fe200078e020e */
[----:B------:R-:W-:Y:S02]  /*0400*/  IADD3.X R9, PT, PT, R6, R5, R8, P2, P4 ;  /* 0x0000000506097210 */ /* 0x000fe400017e8408 */
[----:B-1----:R-:W-:-:S03]  /*0410*/  LEA R8, P2, R10, UR10, 0x2 ;  /* 0x0000000a0a087c11 */ /* 0x002fc6000f8410ff */
[----:B------:R0:W2:Y:S01]  /*0420*/  @P3 LDG.E R15, desc[UR14][R14.64] ;  /* 0x0000000e0e0f3981 */ /* 0x0000a2000c1e1900 */
[----:B------:R-:W-:-:S05]  /*0430*/  LEA.HI.X R9, R10, UR11, R9, 0x2, P2 ;  /* 0x0000000b0a097c11 */ /* 0x000fca00090f1409 */
[----:B------:R-:W3:Y:S01]  /*0440*/  @P1 LDG.E R17, desc[UR14][R8.64+0x4] ;  /* 0x0000040e08111981 */ /* 0x000ee2000c1e1900 */
[----:B------:R-:W-:Y:S02]  /*0450*/  VIADD R10, R11, UR7 ;  /* 0x000000070b0a7c36 */ /* 0x000fe40008000000 */
[----:B------:R-:W-:Y:S02]  /*0460*/  VIADD R19, R12, 0x2 ;  /* 0x000000020c137836 */ /* 0x000fe40000000000 */
[C---:B------:R-:W-:Y:S02]  /*0470*/  @P3 IMAD.SHL.U32 R13, R10.reuse, 0x4, RZ ;  /* 0x000000040a0d3824 */ /* 0x040fe400078e00ff */
[----:B------:R-:W-:Y:S01]  /*0480*/  IMAD.SHL.U32 R10, R10, 0x4, RZ ;  /* 0x000000040a0a7824 */ /* 0x000fe200078e00ff */
[C---:B------:R-:W-:Y:S01]  /*0490*/  ISETP.GE.AND P2, PT, R19.reuse, UR9, PT ;  /* 0x0000000913007c0c */ /* 0x040fe2000bf46270 */
[C---:B------:R-:W-:Y:S02]  /*04a0*/  VIADD R20, R12.reuse, 0x3 ;  /* 0x000000030c147836 */ /* 0x040fe40000000000 */
[----:B------:R-:W2:Y:S01]  /*04b0*/  @P3 LDC R13, c[0x3][R13] ;  /* 0x00c000000d0d3b82 */ /* 0x000ea20000000800 */
[C---:B------:R-:W-:Y:S01]  /*04c0*/  VIADD R21, R12.reuse, 0x4 ;  /* 0x000000040c157836 */ /* 0x040fe20000000000 */
[----:B------:R-:W-:Y:S01]  /*04d0*/  ISETP.GT.AND P2, PT, R19, -0x1, !P2 ;  /* 0xffffffff1300780c */ /* 0x000fe20005744270 */
[----:B0-----:R-:W-:Y:S01]  /*04e0*/  VIADD R14, R12, 0x5 ;  /* 0x000000050c0e7836 */ /* 0x001fe20000000000 */
[----:B------:R-:W-:Y:S01]  /*04f0*/  ISETP.GE.AND P6, PT, R20, UR9, PT ;  /* 0x0000000914007c0c */ /* 0x000fe2000bfc6270 */
[C---:B------:R-:W-:Y:S01]  /*0500*/  VIADD R19, R12.reuse, 0x6 ;  /* 0x000000060c137836 */ /* 0x040fe20000000000 */
[----:B------:R-:W-:Y:S01]  /*0510*/  ISETP.GE.AND P5, PT, R21, UR9, PT ;  /* 0x0000000915007c0c */ /* 0x000fe2000bfa6270 */
[----:B------:R-:W-:Y:S01]  /*0520*/  VIADD R12, R12, 0x7 ;  /* 0x000000070c0c7836 */ /* 0x000fe20000000000 */
[----:B------:R-:W3:Y:S01]  /*0530*/  @P1 LDC R18, c[0x3][R10+0x4] ;  /* 0x00c001000a121b82 */ /* 0x000ee20000000800 */
[----:B------:R-:W-:-:S02]  /*0540*/  ISETP.GT.AND P6, PT, R20, -0x1, !P6 ;  /* 0xffffffff1400780c */ /* 0x000fc400077c4270 */
[----:B------:R-:W-:Y:S02]  /*0550*/  PLOP3.LUT P2, PT, P0, P2, PT, 0x80, 0x8 ;  /* 0x000000000008781c */ /* 0x000fe40000745070 */
[----:B------:R-:W-:Y:S02]  /*0560*/  ISETP.GT.AND P5, PT, R21, -0x1, !P5 ;  /* 0xffffffff1500780c */ /* 0x000fe40006fa4270 */
[C---:B------:R-:W-:Y:S02]  /*0570*/  ISETP.GE.AND P4, PT, R14.reuse, UR9, PT ;  /* 0x000000090e007c0c */ /* 0x040fe4000bf86270 */
[----:B------:R-:W-:Y:S02]  /*0580*/  PLOP3.LUT P5, PT, P0, P5, PT, 0x80, 0x8 ;  /* 0x000000000008781c */ /* 0x000fe400007ab070 */
[----:B------:R-:W-:-:S04]  /*0590*/  ISETP.GT.AND P4, PT, R14, -0x1, !P4 ;  /* 0xffffffff0e00780c */ /* 0x000fc80006784270 */
[----:B------:R-:W-:Y:S01]  /*05a0*/  PLOP3.LUT P4, PT, P0, P4, PT, 0x80, 0x8 ;  /* 0x000000000008781c */ /* 0x000fe20000789070 */
[----:B--2---:R-:W-:Y:S01]  /*05b0*/  @P3 FFMA R2, R15, R13, R2 ;  /* 0x0000000d0f023223 */ /* 0x004fe20000000002 */
[----:B------:R-:W-:Y:S01]  /*05c0*/  PLOP3.LUT P3, PT, P0, P6, PT, 0x80, 0x8 ;  /* 0x000000000008781c */ /* 0x000fe2000076d070 */
[----:B------:R-:W2:Y:S01]  /*05d0*/  @P2 LDG.E R13, desc[UR14][R8.64+0x8] ;  /* 0x0000080e080d2981 */ /* 0x000ea2000c1e1900 */
[----:B------:R-:W-:Y:S01]  /*05e0*/  ISETP.GE.AND P6, PT, R19, UR9, PT ;  /* 0x0000000913007c0c */ /* 0x000fe2000bfc6270 */
[----:B---3--:R-:W-:-:S03]  /*05f0*/  @P1 FFMA R2, R17, R18, R2 ;  /* 0x0000001211021223 */ /* 0x008fc60000000002 */
[----:B------:R-:W-:Y:S01]  /*0600*/  ISETP.GT.AND P6, PT, R19, -0x1, !P6 ;  /* 0xffffffff1300780c */ /* 0x000fe200077c4270 */
[----:B------:R-:W3:Y:S01]  /*0610*/  @P5 LDG.E R17, desc[UR14][R8.64+0x10] ;  /* 0x0000100e08115981 */ /* 0x000ee2000c1e1900 */
[C---:B------:R-:W-:Y:S02]  /*0620*/  ISETP.GE.AND P1, PT, R12.reuse, UR9, PT ;  /* 0x000000090c007c0c */ /* 0x040fe4000bf26270 */
[----:B------:R-:W-:Y:S01]  /*0630*/  PLOP3.LUT P6, PT, P0, P6, PT, 0x80, 0x8 ;  /* 0x000000000008781c */ /* 0x000fe200007cd070 */
[----:B------:R-:W4:Y:S01]  /*0640*/  @P4 LDG.E R19, desc[UR14][R8.64+0x14] ;  /* 0x0000140e08134981 */ /* 0x000f22000c1e1900 */
[----:B------:R-:W-:-:S03]  /*0650*/  ISETP.GT.AND P1, PT, R12, -0x1, !P1 ;  /* 0xffffffff0c00780c */ /* 0x000fc60004f24270 */
[----:B------:R-:W5:Y:S01]  /*0660*/  @P3 LDG.E R15, desc[UR14][R8.64+0xc] ;  /* 0x00000c0e080f3981 */ /* 0x000f62000c1e1900 */
[----:B------:R-:W-:-:S07]  /*0670*/  PLOP3.LUT P1, PT, P0, P1, PT, 0x80, 0x8 ;  /* 0x000000000008781c */ /* 0x000fce0000723070 */
[----:B------:R-:W4:Y:S06]  /*0680*/  @P6 LDG.E R21, desc[UR14][R8.64+0x18] ;  /* 0x0000180e08156981 */ /* 0x000f2c000c1e1900 */
[----:B------:R-:W4:Y:S01]  /*0690*/  @P1 LDG.E R23, desc[UR14][R8.64+0x1c] ;  /* 0x00001c0e08171981 */ /* 0x000f22000c1e1900 */
[----:B------:R-:W2:Y:S08]  /*06a0*/  @P2 LDC R12, c[0x3][R10+0x8] ;  /* 0x00c002000a0c2b82 */ /* 0x000eb00000000800 */
[----:B------:R-:W5:Y:S08]  /*06b0*/  @P3 LDC R14, c[0x3][R10+0xc] ;  /* 0x00c003000a0e3b82 */ /* 0x000f700000000800 */
[----:B------:R-:W3:Y:S08]  /*06c0*/  @P5 LDC R18, c[0x3][R10+0x10] ;  /* 0x00c004000a125b82 */ /* 0x000ef00000000800 */
[----:B------:R-:W4:Y:S08]  /*06d0*/  @P4 LDC R20, c[0x3][R10+0x14] ;  /* 0x00c005000a144b82 */ /* 0x000f300000000800 */
[----:B------:R-:W0:Y:S01]  /*06e0*/  @P6 LDC R22, c[0x3][R10+0x18] ;  /* 0x00c006000a166b82 */ /* 0x000e220000000800 */
[----:B------:R-:W-:-:S07]  /*06f0*/  VIADD R11, R11, 0x8 ;  /* 0x000000080b0b7836 */ /* 0x000fce0000000000 */
[----:B------:R-:W1:Y:S01]  /*0700*/  @P1 LDC R24, c[0x3][R10+0x1c] ;  /* 0x00c007000a181b82 */ /* 0x000e620000000800 */
[----:B--2---:R-:W-:Y:S01]  /*0710*/  @P2 FFMA R2, R13, R12, R2 ;  /* 0x0000000c0d022223 */ /* 0x004fe20000000002 */
[----:B------:R-:W-:-:S03]  /*0720*/  ISETP.NE.AND P2, PT, R11, UR5, PT ;  /* 0x000000050b007c0c */ /* 0x000fc6000bf45270 */
[----:B-----5:R-:W-:-:S04]  /*0730*/  @P3 FFMA R2, R15, R14, R2 ;  /* 0x0000000e0f023223 */ /* 0x020fc80000000002 */
[----:B---3--:R-:W-:-:S04]  /*0740*/  @P5 FFMA R2, R17, R18, R2 ;  /* 0x0000001211025223 */ /* 0x008fc80000000002 */
[----:B----4-:R-:W-:-:S04]  /*0750*/  @P4 FFMA R2, R19, R20, R2 ;  /* 0x0000001413024223 */ /* 0x010fc80000000002 */
[----:B0-----:R-:W-:-:S04]  /*0760*/  @P6 FFMA R2, R21, R22, R2 ;  /* 0x0000001615026223 */ /* 0x001fc80000000002 */
[----:B-1----:R-:W-:Y:S01]  /*0770*/  @P1 FFMA R2, R23, R24, R2 ;  /* 0x0000001817021223 */ /* 0x002fe20000000002 */
[----:B------:R-:W-:Y:S06]  /*0780*/  @P2 BRA `(.L_x_62) ;  /* 0xfffffff800e42947 */ /* 0x000fec000383ffff */
[----:B------:R-:W-:-:S07]  /*0790*/  IMAD.U32 R9, RZ, RZ, UR5 ;  /* 0x00000005ff097e24 */ /* 0x000fce000f8e00ff */
.L_x_61:
[----:B------:R-:W-:-:S09]  /*07a0*/  UISETP.NE.AND UP2, UPT, UR12, URZ, UPT ;  /* 0x000000ff0c00728c */ /* 0x000fd2000bf45270 */
[----:B------:R-:W-:Y:S05]  /*07b0*/  BRA.U !UP2, `(.L_x_63) ;  /* 0x000000050a747547 */ /* 0x000fea000b800000 */
[----:B------:R-:W-:Y:S01]  /*07c0*/  UISETP.NE.AND UP2, UPT, UR13, URZ, UPT ;  /* 0x000000ff0d00728c */ /* 0x000fe2000bf45270 */
[----:B------:R-:W-:Y:S10]  /*07d0*/  BRA.U !UP1, `(.L_x_64) ;  /* 0x0000000109a47547 */ /* 0x000ff4000b800000 */
[----:B------:R-:W-:Y:S01]  /*07e0*/  IMAD.IADD R6, R4, 0x1, R9 ;  /* 0x0000000104067824 */ /* 0x000fe200078e0209 */
[----:B------:R-:W0:Y:S03]  /*07f0*/  LDCU.64 UR10, c[0x0][0x380] ;  /* 0x00007000ff0a77ac */ /* 0x000e260008000a00 */
[C---:B------:R-:W-:Y:S01]  /*0800*/  VIADD R8, R6.reuse, 0x1 ;  /* 0x0000000106087836 */ /* 0x040fe20000000000 */
[C---:B------:R-:W-:Y:S01]  /*0810*/  ISETP.GE.AND P1, PT, R6.reuse, UR9, PT ;  /* 0x0000000906007c0c */ /* 0x040fe2000bf26270 */
[C---:B------:R-:W-:Y:S02]  /*0820*/  VIADD R12, R6.reuse, 0x2 ;  /* 0x00000002060c7836 */ /* 0x040fe40000000000 */
[C---:B------:R-:W-:Y:S01]  /*0830*/  VIADD R14, R6.reuse, 0x3 ;  /* 0x00000003060e7836 */ /* 0x040fe20000000000 */
[----:B------:R-:W-:Y:S02]  /*0840*/  ISETP.GT.AND P1, PT, R6, -0x1, !P1 ;  /* 0xffffffff0600780c */ /* 0x000fe40004f24270 */
[----:B------:R-:W-:-:S02]  /*0850*/  ISETP.GE.AND P4, PT, R8, UR9, PT ;  /* 0x0000000908007c0c */ /* 0x000fc4000bf86270 */
[----:B------:R-:W-:Y:S02]  /*0860*/  PLOP3.LUT P1, PT, P0, P1, PT, 0x80, 0x8 ;  /* 0x000000000008781c */ /* 0x000fe40000723070 */
[----:B------:R-:W-:Y:S02]  /*0870*/  ISETP.GE.AND P2, PT, R12, UR9, PT ;  /* 0x000000090c007c0c */ /* 0x000fe4000bf46270 */
[----:B------:R-:W-:Y:S02]  /*0880*/  ISETP.GT.AND P4, PT, R8, -0x1, !P4 ;  /* 0xffffffff0800780c */ /* 0x000fe40006784270 */
[----:B------:R-:W-:Y:S02]  /*0890*/  SHF.R.S32.HI R8, RZ, 0x1f, R7 ;  /* 0x0000001fff087819 */ /* 0x000fe40000011407 */
[----:B------:R-:W-:Y:S02]  /*08a0*/  ISETP.GT.AND P2, PT, R12, -0x1, !P2 ;  /* 0xffffffff0c00780c */ /* 0x000fe40005744270 */
[----:B------:R-:W-:-:S02]  /*08b0*/  ISETP.GE.AND P3, PT, R14, UR9, PT ;  /* 0x000000090e007c0c */ /* 0x000fc4000bf66270 */
[----:B------:R-:W-:Y:S01]  /*08c0*/  PLOP3.LUT P4, PT, P0, P4, PT, 0x80, 0x8 ;  /* 0x000000000008781c */ /* 0x000fe20000789070 */
[----:B------:R-:W1:Y:S01]  /*08d0*/  @P1 LDC.64 R10, c[0x0][0x380] ;  /* 0x0000e000ff0a1b82 */ /* 0x000e620000000a00 */
[C---:B------:R-:W-:Y:S01]  /*08e0*/  @P1 IMAD.IADD R13, R7.reuse, 0x1, R6 ;  /* 0x00000001070d1824 */ /* 0x040fe200078e0206 */
[----:B------:R-:W-:Y:S02]  /*08f0*/  IADD3 R6, P5, P6, R7, R4, R9 ;  /* 0x0000000407067210 */ /* 0x000fe40007ebe009 */
[----:B------:R-:W-:Y:S02]  /*0900*/  ISETP.GT.AND P3, PT, R14, -0x1, !P3 ;  /* 0xffffffff0e00780c */ /* 0x000fe40005f64270 */
[----:B------:R-:W-:Y:S02]  /*0910*/  PLOP3.LUT P2, PT, P0, P2, PT, 0x80, 0x8 ;  /* 0x000000000008781c */ /* 0x000fe40000745070 */
[----:B------:R-:W-:Y:S01]  /*0920*/  PLOP3.LUT P3, PT, P0, P3, PT, 0x80, 0x8 ;  /* 0x000000000008781c */ /* 0x000fe20000767070 */
[----:B-1----:R-:W-:Y:S01]  /*0930*/  @P1 IMAD.WIDE R12, R13, 0x4, R10 ;  /* 0x000000040d0c1825 */ /* 0x002fe200078e020a */
[----:B------:R-:W-:-:S02]  /*0940*/  IADD3.X R11, PT, PT, R8, R5, RZ, P5, P6 ;  /* 0x00000005080b7210 */ /* 0x000fc40002fec4ff */
[----:B0-----:R-:W-:-:S03]  /*0950*/  LEA R10, P5, R6, UR10, 0x2 ;  /* 0x0000000a060a7c11 */ /* 0x001fc6000f8a10ff */
[----:B------:R-:W2:Y:S01]  /*0960*/  @P1 LDG.E R13, desc[UR14][R12.64] ;  /* 0x0000000e0c0d1981 */ /* 0x000ea2000c1e1900 */
[----:B------:R-:W-:-:S05]  /*0970*/  LEA.HI.X R11, R6, UR11, R11, 0x2, P5 ;  /* 0x0000000b060b7c11 */ /* 0x000fca000a8f140b */
[----:B------:R-:W3:Y:S04]  /*0980*/  @P4 LDG.E R15, desc[UR14][R10.64+0x4] ;  /* 0x0000040e0a0f4981 */ /* 0x000ee8000c1e1900 */
[----:B------:R-:W4:Y:S04]  /*0990*/  @P2 LDG.E R17, desc[UR14][R10.64+0x8] ;  /* 0x0000080e0a112981 */ /* 0x000f28000c1e1900 */
[----:B------:R-:W5:Y:S01]  /*09a0*/  @P3 LDG.E R19, desc[UR14][R10.64+0xc] ;  /* 0x00000c0e0a133981 */ /* 0x000f62000c1e1900 */
[----:B------:R-:W-:-:S04]  /*09b0*/  VIADD R6, R9, UR7 ;  /* 0x0000000709067c36 */ /* 0x000fc80008000000 */
[C---:B------:R-:W-:Y:S02]  /*09c0*/  @P1 IMAD.SHL.U32 R8, R6.reuse, 0x4, RZ ;  /* 0x0000000406081824 */ /* 0x040fe400078e00ff */
[----:B------:R-:W-:-:S04]  /*09d0*/  IMAD.SHL.U32 R20, R6, 0x4, RZ ;  /* 0x0000000406147824 */ /* 0x000fc800078e00ff */
[----:B------:R-:W2:Y:S08]  /*09e0*/  @P1 LDC R8, c[0x3][R8] ;  /* 0x00c0000008081b82 */ /* 0x000eb00000000800 */
[----:B------:R-:W3:Y:S08]  /*09f0*/  @P4 LDC R6, c[0x3][R20+0x4] ;  /* 0x00c0010014064b82 */ /* 0x000ef00000000800 */
[----:B------:R-:W4:Y:S08]  /*0a00*/  @P2 LDC R14, c[0x3][R20+0x8] ;  /* 0x00c00200140e2b82 */ /* 0x000f300000000800 */
[----:B------:R-:W5:Y:S01]  /*0a10*/  @P3 LDC R18, c[0x3][R20+0xc] ;  /* 0x00c0030014123b82 */ /* 0x000f620000000800 */
[----:B------:R-:W-:-:S02]  /*0a20*/  VIADD R9, R9, 0x4 ;  /* 0x0000000409097836 */ /* 0x000fc40000000000 */
[----:B--2---:R-:W-:-:S04]  /*0a30*/  @P1 FFMA R2, R13, R8, R2 ;  /* 0x000000080d021223 */ /* 0x004fc80000000002 */
[----:B---3--:R-:W-:-:S04]  /*0a40*/  @P4 FFMA R2, R15, R6, R2 ;  /* 0x000000060f024223 */ /* 0x008fc80000000002 */
[----:B----4-:R-:W-:-:S04]  /*0a50*/  @P2 FFMA R2, R17, R14, R2 ;  /* 0x0000000e11022223 */ /* 0x010fc80000000002 */
[----:B-----5:R-:W-:-:S07]  /*0a60*/  @P3 FFMA R2, R19, R18, R2 ;  /* 0x0000001213023223 */ /* 0x020fce0000000002 */
.L_x_64:
[----:B------:R-:W-:Y:S05]  /*0a70*/  BRA.U !UP2, `(.L_x_63) ;  /* 0x000000010ac47547 */ /* 0x000fea000b800000 */
[----:B------:R-:W0:Y:S01]  /*0a80*/  LDCU UR6, c[0x0][0x39c] ;  /* 0x00007380ff0677ac */ /* 0x000e220008000800 */
[----:B------:R-:W-:Y:S02]  /*0a90*/  UISETP.NE.AND UP2, UPT, UR13, 0x1, UPT ;  /* 0x000000010d00788c */ /* 0x000fe4000bf45270 */
[----:B0-----:R-:W-:-:S07]  /*0aa0*/  ULOP3.LUT UP3, URZ, UR6, 0x1, URZ, 0xc0, !UPT ;  /* 0x0000000106ff7892 */ /* 0x001fce000f86c0ff */
[----:B------:R-:W-:Y:S05]  /*0ab0*/  BRA.U !UP2, `(.L_x_65) ;  /* 0x000000010a747547 */ /* 0x000fea000b800000 */
[----:B------:R-:W-:-:S04]  /*0ac0*/  IMAD.IADD R8, R4, 0x1, R9 ;  /* 0x0000000104087824 */ /* 0x000fc800078e0209 */
[C---:B------:R-:W-:Y:S01]  /*0ad0*/  VIADD R6, R8.reuse, 0x1 ;  /* 0x0000000108067836 */ /* 0x040fe20000000000 */
[----:B------:R-:W-:-:S04]  /*0ae0*/  ISETP.GE.AND P1, PT, R8, UR9, PT ;  /* 0x0000000908007c0c */ /* 0x000fc8000bf26270 */
[----:B------:R-:W-:Y:S02]  /*0af0*/  ISETP.GE.AND P2, PT, R6, UR9, PT ;  /* 0x0000000906007c0c */ /* 0x000fe4000bf46270 */
[----:B------:R-:W-:Y:S02]  /*0b00*/  ISETP.GT.AND P1, PT, R8, -0x1, !P1 ;  /* 0xffffffff0800780c */ /* 0x000fe40004f24270 */
[----:B------:R-:W-:Y:S02]  /*0b10*/  ISETP.GT.AND P2, PT, R6, -0x1, !P2 ;  /* 0xffffffff0600780c */ /* 0x000fe40005744270 */
[----:B------:R-:W-:Y:S02]  /*0b20*/  PLOP3.LUT P1, PT, P0, P1, PT, 0x80, 0x8 ;  /* 0x000000000008781c */ /* 0x000fe40000723070 */
[----:B------:R-:W-:-:S11]  /*0b30*/  PLOP3.LUT P2, PT, P0, P2, PT, 0x80, 0x8 ;  /* 0x000000000008781c */ /* 0x000fd60000745070 */
[----:B------:R-:W0:Y:S01]  /*0b40*/  @P1 LDC.64 R12, c[0x0][0x380] ;  /* 0x0000e000ff0c1b82 */ /* 0x000e220000000a00 */
[C---:B------:R-:W-:Y:S01]  /*0b50*/  @P1 IMAD.IADD R15, R7.reuse, 0x1, R8 ;  /* 0x00000001070f1824 */ /* 0x040fe200078e0208 */
[----:B------:R-:W-:Y:S02]  /*0b60*/  @P2 SHF.R.S32.HI R14, RZ, 0x1f, R7 ;  /* 0x0000001fff0e2819 */ /* 0x000fe40000011407 */
[--C-:B------:R-:W-:Y:S02]  /*0b70*/  @P2 SHF.R.S32.HI R6, RZ, 0x1f, R9.reuse ;  /* 0x0000001fff062819 */ /* 0x100fe40000011409 */
[----:B------:R-:W-:Y:S02]  /*0b80*/  @P2 IADD3 R17, P3, P4, R7, R4, R9 ;  /* 0x0000000407112210 */ /* 0x000fe40007c7e009 */
[----:B------:R-:W1:Y:S02]  /*0b90*/  @P2 LDC.64 R10, c[0x0][0x380] ;  /* 0x0000e000ff0a2b82 */ /* 0x000e640000000a00 */
[----:B------:R-:W-:Y:S01]  /*0ba0*/  @P2 IADD3.X R6, PT, PT, R14, R5, R6, P3, P4 ;  /* 0x000000050e062210 */ /* 0x000fe20001fe8406 */
[----:B0-----:R-:W-:-:S06]  /*0bb0*/  @P1 IMAD.WIDE R12, R15, 0x4, R12 ;  /* 0x000000040f0c1825 */ /* 0x001fcc00078e020c */
[----:B------:R-:W2:Y:S01]  /*0bc0*/  @P1 LDG.E R13, desc[UR14][R12.64] ;  /* 0x0000000e0c0d1981 */ /* 0x000ea2000c1e1900 */
[----:B-1----:R-:W-:-:S04]  /*0bd0*/  @P2 LEA R10, P3, R17, R10, 0x2 ;  /* 0x0000000a110a2211 */ /* 0x002fc800078610ff */
[----:B------:R-:W-:-:S06]  /*0be0*/  @P2 LEA.HI.X R11, R17, R11, R6, 0x2, P3 ;  /* 0x0000000b110b2211 */ /* 0x000fcc00018f1406 */
[----:B------:R-:W3:Y:S01]  /*0bf0*/  @P2 LDG.E R11, desc[UR14][R10.64+0x4] ;  /* 0x0000040e0a0b2981 */ /* 0x000ee2000c1e1900 */
[----:B------:R-:W-:-:S04]  /*0c00*/  @P1 VIADD R6, R9, UR7 ;  /* 0x0000000709061c36 */ /* 0x000fc80008000000 */
[----:B------:R-:W-:Y:S02]  /*0c10*/  @P1 IMAD.SHL.U32 R8, R6, 0x4, RZ ;  /* 0x0000000406081824 */ /* 0x000fe400078e00ff */
[----:B------:R-:W-:Y:S02]  /*0c20*/  @P2 VIADD R6, R9, UR7 ;  /* 0x0000000709062c36 */ /* 0x000fe40008000000 */
[----:B------:R-:W2:Y:S02]  /*0c30*/  @P1 LDC R15, c[0x3][R8] ;  /* 0x00c00000080f1b82 */ /* 0x000ea40000000800 */
[----:B------:R-:W-:-:S06]  /*0c40*/  @P2 IMAD.SHL.U32 R6, R6, 0x4, RZ ;  /* 0x0000000406062824 */ /* 0x000fcc00078e00ff */
[----:B------:R-:W3:Y:S01]  /*0c50*/  @P2 LDC R6, c[0x3][R6+0x4] ;  /* 0x00c0010006062b82 */ /* 0x000ee20000000800 */
[----:B------:R-:W-:Y:S02]  /*0c60*/  VIADD R9, R9, 0x2 ;  /* 0x0000000209097836 */ /* 0x000fe40000000000 */
[----:B--2---:R-:W-:-:S04]  /*0c70*/  @P1 FFMA R2, R15, R13, R2 ;  /* 0x0000000d0f021223 */ /* 0x004fc80000000002 */
[----:B---3--:R-:W-:-:S07]  /*0c80*/  @P2 FFMA R2, R11, R6, R2 ;  /* 0x000000060b022223 */ /* 0x008fce0000000002 */
.L_x_65:
[----:B------:R-:W-:Y:S05]  /*0c90*/  BRA.U !UP3, `(.L_x_63) ;  /* 0x000000010b3c7547 */ /* 0x000fea000b800000 */
[----:B------:R-:W-:Y:S01]  /*0ca0*/  IMAD.IADD R6, R4, 0x1, R9 ;  /* 0x0000000104067824 */ /* 0x000fe200078e0209 */
[----:B------:R-:W-:Y:S04]  /*0cb0*/  BSSY.RECONVERGENT B0, `(.L_x_63) ;  /* 0x000000d000007945 */ /* 0x000fe80003800200 */
[----:B------:R-:W-:-:S04]  /*0cc0*/  ISETP.GE.AND P1, PT, R6, UR9, PT ;  /* 0x0000000906007c0c */ /* 0x000fc8000bf26270 */
[----:B------:R-:W-:-:S04]  /*0cd0*/  ISETP.GT.AND P1, PT, R6, -0x1, !P1 ;  /* 0xffffffff0600780c */ /* 0x000fc80004f24270 */
[----:B------:R-:W-:-:S13]  /*0ce0*/  PLOP3.LUT P1, PT, P0, P1, PT, 0x80, 0x8 ;  /* 0x000000000008781c */ /* 0x000fda0000723070 */
[----:B------:R-:W-:Y:S05]  /*0cf0*/  @!P1 BRA `(.L_x_66) ;  /* 0x0000000000209947 */ /* 0x000fea0003800000 */
[----:B------:R-:W0:Y:S01]  /*0d00*/  LDC.64 R10, c[0x0][0x380] ;  /* 0x0000e000ff0a7b82 */ /* 0x000e220000000a00 */
[----:B------:R-:W-:-:S04]  /*0d10*/  IMAD.IADD R7, R7, 0x1, R6 ;  /* 0x0000000107077824 */ /* 0x000fc800078e0206 */
[----:B0-----:R-:W-:-:S06]  /*0d20*/  IMAD.WIDE R6, R7, 0x4, R10 ;  /* 0x0000000407067825 */ /* 0x001fcc00078e020a */
[----:B------:R-:W2:Y:S01]  /*0d30*/  LDG.E R7, desc[UR14][R6.64] ;  /* 0x0000000e06077981 */ /* 0x000ea2000c1e1900 */
[----:B------:R-:W-:-:S04]  /*0d40*/  VIADD R9, R9, UR7 ;  /* 0x0000000709097c36 */ /* 0x000fc80008000000 */
[----:B------:R-:W-:-:S06]  /*0d50*/  IMAD.SHL.U32 R9, R9, 0x4, RZ ;  /* 0x0000000409097824 */ /* 0x000fcc00078e00ff */
[----:B------:R-:W2:Y:S02]  /*0d60*/  LDC R9, c[0x3][R9] ;  /* 0x00c0000009097b82 */ /* 0x000ea40000000800 */
[----:B--2---:R-:W-:-:S07]  /*0d70*/  FFMA R2, R7, R9, R2 ;  /* 0x0000000907027223 */ /* 0x004fce0000000002 */
.L_x_66:
[----:B------:R-:W-:Y:S05]  /*0d80*/  BSYNC.RECONVERGENT B0 ;  /* 0x0000000000007941 */ /* 0x000fea0003800200 */
.L_x_63:
[----:B------:R-:W-:Y:S05]  /*0d90*/  BRA.U UP0, `(.L_x_67) ;  /* 0xfffffff500207547 */ /* 0x000fea000b83ffff */
.L_x_60:
[----:B------:R-:W0:Y:S01]  /*0da0*/  LDC.64 R4, c[0x0][0x388] ;  /* 0x0000e200ff047b82 */ /* 0x000e220000000a00 */
[----:B------:R-:W-:-:S04]  /*0db0*/  IMAD R3, R3, UR9, R0 ;  /* 0x0000000903037c24 */ /* 0x000fc8000f8e0200 */
[----:B0-----:R-:W-:-:S05]  /*0dc0*/  IMAD.WIDE R4, R3, 0x4, R4 ;  /* 0x0000000403047825 */ /* 0x001fca00078e0204 */
[----:B------:R-:W-:Y:S01]  /*0dd0*/  STG.E desc[UR14][R4.64], R2 ;  /* 0x0000000204007986 */ /* 0x000fe2000c10190e */
[----:B------:R-:W-:Y:S05]  /*0de0*/  EXIT ;  /* 0x000000000000794d */ /* 0x000fea0003800000 */
.L_x_68:
        /* <DEDUP_REMOVED lines=9> */
.L_x_71:


//--------------------- .nv.shared._Z24cache_convolution_kernelPKfPfiiii --------------------------
	.section	.nv.shared._Z24cache_convolution_kernelPKfPfiiii,"aw",@nobits
	.sectionflags	@""
	.align	4
.nv.shared._Z24cache_convolution_kernelPKfPfiiii:
	.zero		2048


//--------------------- .nv.shared.reserved.0     --------------------------
	.section	.nv.shared.reserved.0,"aw",@nobits
	.weak		__nv_reservedSMEM_offset_0_alias
	.size		__nv_reservedSMEM_offset_0_alias, 0, 64
	.other		__nv_reservedSMEM_offset_0_alias,@"STO_CUDA_RESERVED_SHARED STV_DEFAULT"
__nv_reservedSMEM_offset_0_alias:
	.zero		0
	.zero		64


//--------------------- .nv.shared._Z24tiled_convolution_kernelPKfPfiiii --------------------------
	.section	.nv.shared._Z24tiled_convolution_kernelPKfPfiiii,"aw",@nobits
	.sectionflags	@""
	.align	4
.nv.shared._Z24tiled_convolution_kernelPKfPfiiii:
	.zero		3524


//--------------------- .nv.constant0._Z24cache_convolution_kernelPKfPfiiii --------------------------
	.section	.nv.constant0._Z24cache_convolution_kernelPKfPfiiii,"a",@progbits
	.sectionflags	@""
	.align	4
.nv.constant0._Z24cache_convolution_kernelPKfPfiiii:
	.zero		928


//--------------------- .nv.constant0._Z24tiled_convolution_kernelPKfPfiiii --------------------------
	.section	.nv.constant0._Z24tiled_convolution_kernelPKfPfiiii,"a",@progbits
	.sectionflags	@""
	.align	4
.nv.constant0._Z24tiled_convolution_kernelPKfPfiiii:
	.zero		928


//--------------------- .nv.constant0._Z24naive_convolution_kernelPKfPfiiii --------------------------
	.section	.nv.constant0._Z24naive_convolution_kernelPKfPfiiii,"a",@progbits
	.sectionflags	@""
	.align	4
.nv.constant0._Z24naive_convolution_kernelPKfPfiiii:
	.zero		928


//--------------------- SYMBOLS --------------------------

	.type		.nv.reservedSmem.offset0,@object
	.size		.nv.reservedSmem.offset0,0x4
	.type		.nv.reservedSmem.cap,@object
	.size		.nv.reservedSmem.cap,0x4
